	.target	sm_100a

	.elftype	@"ET_EXEC"


//--------------------- .note.nv.tkinfo           --------------------------
	.section	.note.nv.tkinfo,"",@"SHT_NOTE"
	.sectionflags	@"SHF_NOTE_NV_TKINFO"
	.tkinfo
        /*0018*/ 	.word	0x00000081
        /*0030*/ 	.string	""
        /*0030*/ 	.string	"ptxas-blackwell"
        /*0030*/ 	.string	"Cuda compilation tools, release 12.9, V12.9.86"
        /*0030*/ 	.string	"Build cuda_12.9.r12.9/compiler.36037853_0"
        /*0030*/ 	.string	"-v  -suppress-debug-info  -lineinfo  -arch sm_100a "



//--------------------- .note.nv.cuver            --------------------------
	.section	.note.nv.cuver,"",@"SHT_NOTE"
	.sectionflags	@"SHF_NOTE_NV_CUVER"
        /*0018*/ 	.short	0x0001
        /*001a*/ 	.short	0x0064
        /*001c*/ 	.short	0x0001
        /*001e*/ 	.short	0x0000
        /*0020*/ 	.short	0x0001
        /*0022*/ 	.short	0x0000


//--------------------- .nv.info                  --------------------------
	.section	.nv.info,"",@"SHT_CUDA_INFO"
	.align	4


	//----- nvinfo : EIATTR_REGCOUNT
	.align		4
        /*0000*/ 	.byte	0x04, 0x2f
        /*0002*/ 	.short	(.L_4 - .L_3)
	.align		4
.L_3:
        /*0004*/ 	.word	index@(gluon_tcgen05)
        /*0008*/ 	.word	0x000000aa


	//----- nvinfo : EIATTR_FRAME_SIZE
	.align		4
.L_4:
        /*000c*/ 	.byte	0x04, 0x11
        /*000e*/ 	.short	(.L_6 - .L_5)
	.align		4
.L_5:
        /*0010*/ 	.word	index@($__internal_2_$__cuda_sm10x_tcgen05_guardrail_trap_unallocated_columns_being_dealloced)
        /*0014*/ 	.word	0x00000000


	//----- nvinfo : EIATTR_FRAME_SIZE
	.align		4
.L_6:
        /*0018*/ 	.byte	0x04, 0x11
        /*001a*/ 	.short	(.L_8 - .L_7)
	.align		4
.L_7:
        /*001c*/ 	.word	index@($__internal_1_$__cuda_sm10x_tcgen05_guardrail_trap_phase_invalid_during_alloc)
        /*0020*/ 	.word	0x00000000


	//----- nvinfo : EIATTR_FRAME_SIZE
	.align		4
.L_8:
        /*0024*/ 	.byte	0x04, 0x11
        /*0026*/ 	.short	(.L_10 - .L_9)
	.align		4
.L_9:
        /*0028*/ 	.word	index@($__internal_0_$__cuda_sm10x_tcgen05_guardrail_trap_col_being_dealloced_not_returned_by_alloc)
        /*002c*/ 	.word	0x00000000


	//----- nvinfo : EIATTR_FRAME_SIZE
	.align		4
.L_10:
        /*0030*/ 	.byte	0x04, 0x11
        /*0032*/ 	.short	(.L_12 - .L_11)
	.align		4
.L_11:
        /*0034*/ 	.word	index@(gluon_tcgen05)
        /*0038*/ 	.word	0x00000000


	//----- nvinfo : EIATTR_MIN_STACK_SIZE
	.align		4
.L_12:
        /*003c*/ 	.byte	0x04, 0x12
        /*003e*/ 	.short	(.L_14 - .L_13)
	.align		4
.L_13:
        /*0040*/ 	.word	index@(gluon_tcgen05)
        /*0044*/ 	.word	0x00000000
.L_14:


//--------------------- .nv.info.gluon_tcgen05    --------------------------
	.section	.nv.info.gluon_tcgen05,"",@"SHT_CUDA_INFO"
	.sectionflags	@""
	.align	4


	//----- nvinfo : EIATTR_CUDA_API_VERSION
	.align		4
        /*0000*/ 	.byte	0x04, 0x37
        /*0002*/ 	.short	(.L_16 - .L_15)
.L_15:
        /*0004*/ 	.word	0x00000081


	//----- nvinfo : EIATTR_KPARAM_INFO
	.align		4
.L_16:
        /*0008*/ 	.byte	0x04, 0x17
        /*000a*/ 	.short	(.L_18 - .L_17)
.L_17:
        /*000c*/ 	.word	0x00000000
        /*0010*/ 	.short	0x000a
        /*0012*/ 	.short	0x0048
        /*0014*/ 	.byte	0x00, 0xf4, 0x21, 0x00


	//----- nvinfo : EIATTR_KPARAM_INFO
	.align		4
.L_18:
        /*0018*/ 	.byte	0x04, 0x17
        /*001a*/ 	.short	(.L_20 - .L_19)
.L_19:
        /*001c*/ 	.word	0x00000000
        /*0020*/ 	.short	0x0009
        /*0022*/ 	.short	0x0040
        /*0024*/ 	.byte	0x00, 0xf4, 0x21, 0x00


	//----- nvinfo : EIATTR_KPARAM_INFO
	.align		4
.L_20:
        /*0028*/ 	.byte	0x04, 0x17
        /*002a*/ 	.short	(.L_22 - .L_21)
.L_21:
        /*002c*/ 	.word	0x00000000
        /*0030*/ 	.short	0x0008
        /*0032*/ 	.short	0x0038
        /*0034*/ 	.byte	0x00, 0xf0, 0x21, 0x00


	//----- nvinfo : EIATTR_KPARAM_INFO
	.align		4
.L_22:
        /*0038*/ 	.byte	0x04, 0x17
        /*003a*/ 	.short	(.L_24 - .L_23)
.L_23:
        /*003c*/ 	.word	0x00000000
        /*0040*/ 	.short	0x0007
        /*0042*/ 	.short	0x0030
        /*0044*/ 	.byte	0x00, 0xf0, 0x21, 0x00


	//----- nvinfo : EIATTR_KPARAM_INFO
	.align		4
.L_24:
        /*0048*/ 	.byte	0x04, 0x17
        /*004a*/ 	.short	(.L_26 - .L_25)
.L_25:
        /*004c*/ 	.word	0x00000000
        /*0050*/ 	.short	0x0006
        /*0052*/ 	.short	0x0028
        /*0054*/ 	.byte	0x00, 0xf0, 0x21, 0x00


	//----- nvinfo : EIATTR_KPARAM_INFO
	.align		4
.L_26:
        /*0058*/ 	.byte	0x04, 0x17
        /*005a*/ 	.short	(.L_28 - .L_27)
.L_27:
        /*005c*/ 	.word	0x00000000
        /*0060*/ 	.short	0x0005
        /*0062*/ 	.short	0x0020
        /*0064*/ 	.byte	0x00, 0xf0, 0x11, 0x00


	//----- nvinfo : EIATTR_KPARAM_INFO
	.align		4
.L_28:
        /*0068*/ 	.byte	0x04, 0x17
        /*006a*/ 	.short	(.L_30 - .L_29)
.L_29:
        /*006c*/ 	.word	0x00000000
        /*0070*/ 	.short	0x0004
        /*0072*/ 	.short	0x001c
        /*0074*/ 	.byte	0x00, 0xf0, 0x11, 0x00


	//----- nvinfo : EIATTR_KPARAM_INFO
	.align		4
.L_30:
        /*0078*/ 	.byte	0x04, 0x17
        /*007a*/ 	.short	(.L_32 - .L_31)
.L_31:
        /*007c*/ 	.word	0x00000000
        /*0080*/ 	.short	0x0003
        /*0082*/ 	.short	0x0018
        /*0084*/ 	.byte	0x00, 0xf0, 0x11, 0x00


	//----- nvinfo : EIATTR_KPARAM_INFO
	.align		4
.L_32:
        /*0088*/ 	.byte	0x04, 0x17
        /*008a*/ 	.short	(.L_34 - .L_33)
.L_33:
        /*008c*/ 	.word	0x00000000
        /*0090*/ 	.short	0x0002
        /*0092*/ 	.short	0x0010
        /*0094*/ 	.byte	0x00, 0xf4, 0x21, 0x00


	//----- nvinfo : EIATTR_KPARAM_INFO
	.align		4
.L_34:
        /*0098*/ 	.byte	0x04, 0x17
        /*009a*/ 	.short	(.L_36 - .L_35)
.L_35:
        /*009c*/ 	.word	0x00000000
        /*00a0*/ 	.short	0x0001
        /*00a2*/ 	.short	0x0008
        /*00a4*/ 	.byte	0x00, 0xf4, 0x21, 0x00


	//----- nvinfo : EIATTR_KPARAM_INFO
	.align		4
.L_36:
        /*00a8*/ 	.byte	0x04, 0x17
        /*00aa*/ 	.short	(.L_38 - .L_37)
.L_37:
        /*00ac*/ 	.word	0x00000000
        /*00b0*/ 	.short	0x0000
        /*00b2*/ 	.short	0x0000
        /*00b4*/ 	.byte	0x00, 0xf4, 0x21, 0x00


	//----- nvinfo : EIATTR_AT_ENTRY_FRAGMENTS
	.align		4
.L_38:
        /*00b8*/ 	.byte	0x04, 0x4f
        /*00ba*/ 	.short	(.L_40 - .L_39)


	//   ....[0]....
.L_39:
        /*00bc*/ 	.word	0x00000004


	//----- nvinfo : EIATTR_RESERVED_SMEM_USED
	.align		4
.L_40:
        /*00c0*/ 	.byte	0x01, 0x41
	.zero		2


	//----- nvinfo : EIATTR_SPARSE_MMA_MASK
	.align		4
        /*00c4*/ 	.byte	0x03, 0x50
        /*00c6*/ 	.short	0x0000


	//----- nvinfo : EIATTR_TCGEN05_1CTA_USED
	.align		4
        /*00c8*/ 	.byte	0x01, 0x51
	.zero		2


	//----- nvinfo : EIATTR_MAXREG_COUNT
	.align		4
        /*00cc*/ 	.byte	0x03, 0x1b
        /*00ce*/ 	.short	0x00ff


	//----- nvinfo : EIATTR_NUM_BARRIERS
	.align		4
        /*00d0*/ 	.byte	0x02, 0x4c
        /*00d2*/ 	.byte	0x01
	.zero		1


	//----- nvinfo : EIATTR_INT_WARP_WIDE_INSTR_OFFSETS
	.align		4
        /*00d4*/ 	.byte	0x04, 0x31
        /*00d6*/ 	.short	(.L_42 - .L_41)


	//   ....[0]....
.L_41:
        /*00d8*/ 	.word	0x00001630


	//   ....[1]....
        /*00dc*/ 	.word	0x00001650


	//   ....[2]....
        /*00e0*/ 	.word	0x000016d0


	//   ....[3]....
        /*00e4*/ 	.word	0x000017e0


	//   ....[4]....
        /*00e8*/ 	.word	0x000017f0


	//   ....[5]....
        /*00ec*/ 	.word	0x00001810


	//   ....[6]....
        /*00f0*/ 	.word	0x00001890


	//   ....[7]....
        /*00f4*/ 	.word	0x00001ab0


	//   ....[8]....
        /*00f8*/ 	.word	0x00001ac0


	//   ....[9]....
        /*00fc*/ 	.word	0x00001c10


	//   ....[10]....
        /*0100*/ 	.word	0x00001c20


	//   ....[11]....
        /*0104*/ 	.word	0x00001c60


	//   ....[12]....
        /*0108*/ 	.word	0x00001ca0


	//   ....[13]....
        /*010c*/ 	.word	0x00001de0


	//   ....[14]....
        /*0110*/ 	.word	0x00001df0


	//   ....[15]....
        /*0114*/ 	.word	0x00001f90


	//   ....[16]....
        /*0118*/ 	.word	0x00001fa0


	//   ....[17]....
        /*011c*/ 	.word	0x00002bc0


	//   ....[18]....
        /*0120*/ 	.word	0x00002c10


	//----- nvinfo : EIATTR_COOP_GROUP_MASK_REGIDS
	.align		4
.L_42:
        /*0124*/ 	.byte	0x04, 0x29
        /*0126*/ 	.short	(.L_44 - .L_43)


	//   ....[0]....
.L_43:
        /*0128*/ 	.word	0xffffffff


	//   ....[1]....
        /*012c*/ 	.word	0xffffffff


	//   ....[2]....
        /*0130*/ 	.word	0xffffffff


	//   ....[3]....
        /*0134*/ 	.word	0xffffffff


	//   ....[4]....
        /*0138*/ 	.word	0xffffffff


	//   ....[5]....
        /*013c*/ 	.word	0xffffffff


	//   ....[6]....
        /*0140*/ 	.word	0xffffffff


	//   ....[7]....
        /*0144*/ 	.word	0xffffffff


	//   ....[8]....
        /*0148*/ 	.word	0xffffffff


	//   ....[9]....
        /*014c*/ 	.word	0xffffffff


	//----- nvinfo : EIATTR_COOP_GROUP_INSTR_OFFSETS
	.align		4
.L_44:
        /*0150*/ 	.byte	0x04, 0x28
        /*0152*/ 	.short	(.L_46 - .L_45)


	//   ....[0]....
.L_45:
        /*0154*/ 	.word	0x00000050


	//   ....[1]....
        /*0158*/ 	.word	0x00000310


	//   ....[2]....
        /*015c*/ 	.word	0x000004f0


	//   ....[3]....
        /*0160*/ 	.word	0x000009a0


	//   ....[4]....
        /*0164*/ 	.word	0x00000ae0


	//   ....[5]....
        /*0168*/ 	.word	0x00000f50


	//   ....[6]....
        /*016c*/ 	.word	0x00001090


	//   ....[7]....
        /*0170*/ 	.word	0x000014e0


	//   ....[8]....
        /*0174*/ 	.word	0x00002a50


	//   ....[9]....
        /*0178*/ 	.word	0x00002cc0


	//----- nvinfo : EIATTR_VRC_CTA_INIT_COUNT
	.align		4
.L_46:
        /*017c*/ 	.byte	0x02, 0x4a
        /*017e*/ 	.byte	0x80
	.zero		1


	//----- nvinfo : EIATTR_MBARRIER_INSTR_OFFSETS
	.align		4
        /*0180*/ 	.byte	0x04, 0x39
        /*0182*/ 	.short	(.L_48 - .L_47)


	//   ....[0]....
.L_47:
        /*0184*/ 	.word	0x000016f0
        /*0188*/ 	.word	0x000000ff
        /*018c*/ 	.word	0x00006000
        /*0190*/ 	.short	0x0100
        /*0192*/ 	.byte	0x0c
	.zero		1


	//   ....[1]....
        /*0194*/ 	.word	0x00001700
        /*0198*/ 	.word	0x000000ff
        /*019c*/ 	.word	0x00006010
        /*01a0*/ 	.short	0x0100
        /*01a2*/ 	.byte	0x0c
	.zero		1


	//   ....[2]....
        /*01a4*/ 	.word	0x000019d0
        /*01a8*/ 	.word	0x000000ff
        /*01ac*/ 	.word	0x00006000
        /*01b0*/ 	.short	0x010a
        /*01b2*/ 	.byte	0x0c
	.zero		1


	//   ....[3]....
        /*01b4*/ 	.word	0x00001b10
        /*01b8*/ 	.word	0x000000ff
        /*01bc*/ 	.word	0x00006010
        /*01c0*/ 	.short	0x010a
        /*01c2*/ 	.byte	0x0c
	.zero		1


	//   ....[4]....
        /*01c4*/ 	.word	0x00001d20
        /*01c8*/ 	.word	0x000000ff
        /*01cc*/ 	.word	0x00006000
        /*01d0*/ 	.short	0x010a
        /*01d2*/ 	.byte	0x0c
	.zero		1


	//   ....[5]....
        /*01d4*/ 	.word	0x00001e30
        /*01d8*/ 	.word	0x000000ff
        /*01dc*/ 	.word	0x00006010
        /*01e0*/ 	.short	0x010a
        /*01e2*/ 	.byte	0x0c
	.zero		1


	//   ....[6]....
        /*01e4*/ 	.word	0x00001ec0
        /*01e8*/ 	.word	0x000000ff
        /*01ec*/ 	.word	0x00006000
        /*01f0*/ 	.short	0x0108
        /*01f2*/ 	.byte	0x0c
	.zero		1


	//   ....[7]....
        /*01f4*/ 	.word	0x00001ed0
        /*01f8*/ 	.word	0x000000ff
        /*01fc*/ 	.word	0x00006010
        /*0200*/ 	.short	0x0108
        /*0202*/ 	.byte	0x0c
	.zero		1


	//   ....[8]....
        /*0204*/ 	.word	0x00002ce0
        /*0208*/ 	.word	0x000000ff
        /*020c*/ 	.word	0x00006000
        /*0210*/ 	.short	0x010a
        /*0212*/ 	.byte	0x0c
	.zero		1


	//   ....[9]....
        /*0214*/ 	.word	0x00002d10
        /*0218*/ 	.word	0x000000ff
        /*021c*/ 	.word	0x00006010
        /*0220*/ 	.short	0x010a
        /*0222*/ 	.byte	0x0c
	.zero		1


	//   ....[10]....
        /*0224*/ 	.word	0x00002d40
        /*0228*/ 	.word	0x000000ff
        /*022c*/ 	.word	0x00006000
        /*0230*/ 	.short	0x010a
        /*0232*/ 	.byte	0x0c
	.zero		1


	//   ....[11]....
        /*0234*/ 	.word	0x00002d70
        /*0238*/ 	.word	0x000000ff
        /*023c*/ 	.word	0x00006010
        /*0240*/ 	.short	0x010a
        /*0242*/ 	.byte	0x0c
	.zero		1


	//----- nvinfo : EIATTR_NUM_MBARRIERS
	.align		4
.L_48:
        /*0244*/ 	.byte	0x03, 0x38
        /*0246*/ 	.short	0x0002


	//----- nvinfo : EIATTR_EXIT_INSTR_OFFSETS
	.align		4
        /*0248*/ 	.byte	0x04, 0x1c
        /*024a*/ 	.short	(.L_50 - .L_49)


	//   ....[0]....
.L_49:
        /*024c*/ 	.word	0x00002cd0


	//----- nvinfo : EIATTR_REQNTID
	.align		4
.L_50:
        /*0250*/ 	.byte	0x04, 0x10
        /*0252*/ 	.short	(.L_52 - .L_51)
.L_51:
        /*0254*/ 	.word	0x00000080
        /*0258*/ 	.word	0x00000001
        /*025c*/ 	.word	0x00000001


	//----- nvinfo : EIATTR_CRS_STACK_SIZE
	.align		4
.L_52:
        /*0260*/ 	.byte	0x04, 0x1e
        /*0262*/ 	.short	(.L_54 - .L_53)
.L_53:
        /*0264*/ 	.word	0x00000000


	//----- nvinfo : EIATTR_CBANK_PARAM_SIZE
	.align		4
.L_54:
        /*0268*/ 	.byte	0x03, 0x19
        /*026a*/ 	.short	0x0050


	//----- nvinfo : EIATTR_PARAM_CBANK
	.align		4
        /*026c*/ 	.byte	0x04, 0x0a
        /*026e*/ 	.short	(.L_56 - .L_55)
	.align		4
.L_55:
        /*0270*/ 	.word	index@(.nv.constant0.gluon_tcgen05)
        /*0274*/ 	.short	0x0380
        /*0276*/ 	.short	0x0050


	//----- nvinfo : EIATTR_SW_WAR
	.align		4
.L_56:
        /*0278*/ 	.byte	0x04, 0x36
        /*027a*/ 	.short	(.L_58 - .L_57)
.L_57:
        /*027c*/ 	.word	0x00000008
.L_58:


//--------------------- .nv.compat                --------------------------
	.section	.nv.compat,"",@"SHT_CUDA_COMPAT_INFO"
	.align	4
        /*0000*/ 	.byte	0x02, 0x02, 0x02, 0x00, 0x02, 0x05, 0x05, 0x00, 0x02, 0x03, 0x03, 0x00, 0x02, 0x06, 0x01, 0x00


//--------------------- .nv.callgraph             --------------------------
	.section	.nv.callgraph,"",@"SHT_CUDA_CALLGRAPH"
	.align	4
	.sectionentsize	8
	.align		4
        /*0000*/ 	.word	0x00000000
	.align		4
        /*0004*/ 	.word	0xffffffff
	.align		4
        /*0008*/ 	.word	0x00000000
	.align		4
        /*000c*/ 	.word	0xfffffffe
	.align		4
        /*0010*/ 	.word	0x00000000
	.align		4
        /*0014*/ 	.word	0xfffffffd
	.align		4
        /*0018*/ 	.word	0x00000000
	.align		4
        /*001c*/ 	.word	0xfffffffc


//--------------------- .text.gluon_tcgen05       --------------------------
	.section	.text.gluon_tcgen05,"ax",@progbits
	.align	128
        .global         gluon_tcgen05
        .type           gluon_tcgen05,@function
        .size           gluon_tcgen05,(.L_x_73 - gluon_tcgen05)
        .other          gluon_tcgen05,@"STO_CUDA_ENTRY STV_DEFAULT"
gluon_tcgen05:
.text.gluon_tcgen05:
[----:B------:R-:W1:Y:S01]  /*0000*/  LDC R1, c[0x0][0x37c] ;  /* 0x0000df00ff017b82 */ /* 0x000e620000000800 */
[----:B------:R-:W2:Y:S02]  /*0010*/  S2R R0, SR_TID.X ;  /* 0x0000000000007919 */ /* 0x000ea40000002100 */
[----:B--2---:R-:W-:-:S13]  /*0020*/  ISETP.GE.U32.AND P2, PT, R0, 0x20, PT ;  /* 0x000000200000780c */ /* 0x004fda0003f46070 */
[----:B------:R-:W-:Y:S05]  /*0030*/  @P2 BRA `(.L_x_0) ;  /* 0x0000000000b82947 */ /* 0x000fea0003800000 */
[----:B------:R-:W2:Y:S01]  /*0040*/  S2UR UR6, SR_CgaCtaId ;  /* 0x00000000000679c3 */ /* 0x000ea20000008800 */
[----:B------:R-:W-:Y:S01]  /*0050*/  NOP ;  /* 0x0000000000007918 */ /* 0x000fe20000000000 */
[----:B------:R-:W-:Y:S02]  /*0060*/  UMOV UR4, 0x40 ;  /* 0x0000004000047882 */ /* 0x000fe40000000000 */
[----:B--2---:R-:W-:-:S09]  /*0070*/  ULEA UR4, UR6, UR4, 0x18 ;  /* 0x0000000406047291 */ /* 0x004fd2000f8ec0ff */
[----:B------:R-:W2:Y:S01]  /*0080*/  LDS.U8 R2, [UR4] ;  /* 0x00000004ff027984 */ /* 0x000ea20008000000 */
[----:B------:R-:W-:Y:S02]  /*0090*/  UMOV UR4, 0x400 ;  /* 0x0000040000047882 */ /* 0x000fe40000000000 */
[----:B------:R-:W-:Y:S01]  /*00a0*/  ULEA UR4, UR6, UR4, 0x18 ;  /* 0x0000000406047291 */ /* 0x000fe2000f8ec0ff */
[----:B--2---:R-:W-:-:S13]  /*00b0*/  ISETP.NE.AND P0, PT, R2, RZ, PT ;  /* 0x000000ff0200720c */ /* 0x004fda0003f05270 */
[----:B------:R-:W-:Y:S05]  /*00c0*/  @P0 BRA `(.L_x_1) ;  /* 0x00000000007c0947 */ /* 0x000fea0003800000 */
[----:B------:R-:W-:-:S13]  /*00d0*/  ELECT P0, URZ, PT ;  /* 0x0000000000ff782f */ /* 0x000fda0003800000 */
[----:B------:R-:W-:Y:S05]  /*00e0*/  @!P0 BRA `(.L_x_2) ;  /* 0x0000000000848947 */ /* 0x000fea0003800000 */
[----:B------:R-:W-:Y:S01]  /*00f0*/  UMOV UR5, 0x8 ;  /* 0x0000000800057882 */ /* 0x000fe20000000000 */
[----:B------:R-:W-:Y:S02]  /*0100*/  IMAD.MOV.U32 R5, RZ, RZ, 0x1 ;  /* 0x00000001ff057424 */ /* 0x000fe400078e00ff */
[----:B------:R-:W-:Y:S02]  /*0110*/  IMAD.MOV.U32 R3, RZ, RZ, 0xff ;  /* 0x000000ffff037424 */ /* 0x000fe400078e00ff */
[----:B------:R-:W-:Y:S04]  /*0120*/  DEPBAR.LE SB2, 0x36 ;  /* 0x0000ad800000791a */ /* 0x000fe80000000000 */
[----:B------:R-:W2:Y:S02]  /*0130*/  UTCATOMSWS.FIND_AND_SET.ALIGN UP0, UR5, UR5 ;  /* 0x00000005000575e3 */ /* 0x000ea40008000800 */
[----:B--2---:R-:W-:-:S04]  /*0140*/  PLOP3.LUT P0, PT, PT, PT, UP0, 0x80, 0x8 ;  /* 0x000000000008781c */ /* 0x004fc80003f0f008 */
[----:B------:R-:W-:-:S04]  /*0150*/  SEL R2, RZ, 0xffffffff, !P0 ;  /* 0xffffffffff027807 */ /* 0x000fc80004000000 */
[----:B------:R-:W-:Y:S01]  /*0160*/  ISETP.NE.AND P0, PT, R2, RZ, PT ;  /* 0x000000ff0200720c */ /* 0x000fe20003f05270 */
[----:B------:R-:W-:-:S12]  /*0170*/  IMAD.U32 R2, RZ, RZ, UR5 ;  /* 0x00000005ff027e24 */ /* 0x000fd8000f8e00ff */
[----:B------:R-:W-:Y:S05]  /*0180*/  @P0 BRA `(.L_x_3) ;  /* 0x0000000000240947 */ /* 0x000fea0003800000 */
.L_x_4:
[----:B------:R-:W-:Y:S05]  /*0190*/  NANOSLEEP 0x64 ;  /* 0x000000640000795d */ /* 0x000fea0003800000 */
[----:B------:R-:W-:-:S05]  /*01a0*/  UMOV UR5, 0x8 ;  /* 0x0000000800057882 */ /* 0x000fca0000000000 */
[----:B------:R-:W-:Y:S04]  /*01b0*/  DEPBAR.LE SB2, 0x36 ;  /* 0x0000ad800000791a */ /* 0x000fe80000000000 */
[----:B------:R-:W2:Y:S02]  /*01c0*/  UTCATOMSWS.FIND_AND_SET.ALIGN UP0, UR5, UR5 ;  /* 0x00000005000575e3 */ /* 0x000ea40008000800 */
[----:B--2---:R-:W-:-:S04]  /*01d0*/  PLOP3.LUT P0, PT, PT, PT, UP0, 0x80, 0x8 ;  /* 0x000000000008781c */ /* 0x004fc80003f0f008 */
[----:B------:R-:W-:-:S04]  /*01e0*/  SEL R2, RZ, 0xffffffff, !P0 ;  /* 0xffffffffff027807 */ /* 0x000fc80004000000 */
[----:B------:R-:W-:Y:S01]  /*01f0*/  ISETP.NE.AND P0, PT, R2, RZ, PT ;  /* 0x000000ff0200720c */ /* 0x000fe20003f05270 */
[----:B------:R-:W-:-:S12]  /*0200*/  IMAD.U32 R2, RZ, RZ, UR5 ;  /* 0x00000005ff027e24 */ /* 0x000fd8000f8e00ff */
[----:B------:R-:W-:Y:S05]  /*0210*/  @!P0 BRA `(.L_x_4) ;  /* 0xfffffffc00dc8947 */ /* 0x000fea000383ffff */
.L_x_3:
[C---:B------:R-:W-:Y:S01]  /*0220*/  VIADD R4, R2.reuse, 0x10 ;  /* 0x0000001002047836 */ /* 0x040fe20000000000 */
[----:B------:R-:W-:Y:S01]  /*0230*/  UMOV UR5, 0x50 ;  /* 0x0000005000057882 */ /* 0x000fe20000000000 */
[----:B------:R-:W-:Y:S01]  /*0240*/  SHF.L.U32 R3, R3, R2, RZ ;  /* 0x0000000203037219 */ /* 0x000fe200000006ff */
[----:B------:R-:W-:Y:S01]  /*0250*/  ULEA UR5, UR6, UR5, 0x18 ;  /* 0x0000000506057291 */ /* 0x000fe2000f8ec0ff */
[----:B------:R-:W-:Y:S01]  /*0260*/  IMAD.SHL.U32 R2, R2, 0x20, RZ ;  /* 0x0000002002027824 */ /* 0x000fe200078e00ff */
[----:B------:R-:W-:-:S04]  /*0270*/  SHF.L.U32 R4, R5, R4, RZ ;  /* 0x0000000405047219 */ /* 0x000fc800000006ff */
[----:B------:R-:W-:-:S05]  /*0280*/  LOP3.LUT R3, R4, R3, RZ, 0xfc, !PT ;  /* 0x0000000304037212 */ /* 0x000fca00078efcff */
[----:B------:R2:W-:Y:S04]  /*0290*/  ATOMS.OR RZ, [UR5], R3 ;  /* 0x00000003ffff798c */ /* 0x0005e8000b000005 */
[----:B------:R2:W-:Y:S01]  /*02a0*/  STS [UR4], R2 ;  /* 0x00000002ff007988 */ /* 0x0005e20008000804 */
[----:B------:R-:W-:Y:S05]  /*02b0*/  BRA `(.L_x_2) ;  /* 0x0000000000107947 */ /* 0x000fea0003800000 */
.L_x_1:
[----:B------:R-:W-:Y:S01]  /*02c0*/  IMAD.MOV.U32 R3, RZ, RZ, -0x1 ;  /* 0xffffffffff037424 */ /* 0x000fe200078e00ff */
[----:B------:R-:W-:-:S04]  /*02d0*/  MOV R2, 0x300 ;  /* 0x0000030000027802 */ /* 0x000fc80000000f00 */
[----:B------:R2:W-:Y:S03]  /*02e0*/  STS [UR4], R3 ;  /* 0x00000003ff007988 */ /* 0x0005e60008000804 */
[----:B-12---:R-:W-:Y:S05]  /*02f0*/  CALL.REL.NOINC `($__internal_1_$__cuda_sm10x_tcgen05_guardrail_trap_phase_invalid_during_alloc) ;  /* 0x0000002800b47944 */ /* 0x006fea0003c00000 */
.L_x_2:
[----:B------:R-:W-:Y:S05]  /*0300*/  WARPSYNC.ALL ;  /* 0x0000000000007948 */ /* 0x000fea0003800000 */
[----:B------:R-:W-:Y:S01]  /*0310*/  NOP ;  /* 0x0000000000007918 */ /* 0x000fe20000000000 */
.L_x_0:
[----:B------:R-:W3:Y:S08]  /*0320*/  S2UR UR4, SR_CgaCtaId ;  /* 0x00000000000479c3 */ /* 0x000ef00000008800 */
[----:B------:R-:W-:Y:S01]  /*0330*/  BAR.SYNC.DEFER_BLOCKING 0x0 ;  /* 0x0000000000007b1d */ /* 0x000fe20000010000 */
[----:B--2---:R-:W-:-:S05]  /*0340*/  LOP3.LUT R2, R0, 0x7f, RZ, 0xc0, !PT ;  /* 0x0000007f00027812 */ /* 0x004fca00078ec0ff */
[----:B------:R-:W-:Y:S02]  /*0350*/  UMOV UR12, 0x400 ;  /* 0x00000400000c7882 */ /* 0x000fe40000000000 */
[----:B------:R-:W2:Y:S08]  /*0360*/  LDC R12, c[0x0][0x3a0] ;  /* 0x0000e800ff0c7b82 */ /* 0x000eb00000000800 */
[----:B------:R-:W4:Y:S01]  /*0370*/  S2UR UR22, SR_CTAID.Y ;  /* 0x00000000001679c3 */ /* 0x000f220000002600 */
[----:B---3--:R-:W-:-:S09]  /*0380*/  ULEA UR12, UR4, UR12, 0x18 ;  /* 0x0000000c040c7291 */ /* 0x008fd2000f8ec0ff */
[----:B------:R-:W3:Y:S01]  /*0390*/  LDS R4, [UR12] ;  /* 0x0000000cff047984 */ /* 0x000ee20008000800 */
[----:B------:R-:W-:Y:S06]  /*03a0*/  BAR.SYNC.DEFER_BLOCKING 0x0 ;  /* 0x0000000000007b1d */ /* 0x000fec0000010000 */
[----:B------:R-:W-:Y:S05]  /*03b0*/  @P2 BRA `(.L_x_5) ;  /* 0x0000000000182947 */ /* 0x000fea0003800000 */
[----:B------:R-:W-:Y:S01]  /*03c0*/  ELECT P0, URZ, PT ;  /* 0x0000000000ff782f */ /* 0x000fe20003800000 */
[----:B------:R-:W-:Y:S01]  /*03d0*/  IMAD.MOV.U32 R3, RZ, RZ, 0x1 ;  /* 0x00000001ff037424 */ /* 0x000fe200078e00ff */
[----:B------:R-:W-:Y:S01]  /*03e0*/  UMOV UR5, 0x40 ;  /* 0x0000004000057882 */ /* 0x000fe20000000000 */
[----:B------:R-:W-:Y:S01]  /*03f0*/  UVIRTCOUNT.DEALLOC.SMPOOL 0x80 ;  /* 0x000000800000784c */ /* 0x000fe20000000000 */
[----:B------:R-:W-:-:S09]  /*0400*/  ULEA UR5, UR4, UR5, 0x18 ;  /* 0x0000000504057291 */ /* 0x000fd2000f8ec0ff */
[----:B------:R5:W-:Y:S03]  /*0410*/  @P0 STS.U8 [UR5], R3 ;  /* 0x00000003ff000988 */ /* 0x000be60008000005 */
.L_x_5:
[----:B------:R-:W5:Y:S01]  /*0420*/  S2UR UR4, SR_CTAID.Z ;  /* 0x00000000000479c3 */ /* 0x000f620000002700 */
[----:B------:R-:W4:Y:S01]  /*0430*/  LDCU UR5, c[0x0][0x370] ;  /* 0x00006e00ff0577ac */ /* 0x000f220008000800 */
[----:B------:R-:W-:Y:S01]  /*0440*/  ISETP.GE.U32.AND P0, PT, R2, 0x20, PT ;  /* 0x000000200200780c */ /* 0x000fe20003f06070 */
[----:B--2---:R-:W-:Y:S01]  /*0450*/  VIADD R6, R12, 0xffffffff ;  /* 0xffffffff0c067836 */ /* 0x004fe20000000000 */
[C---:B------:R-:W-:Y:S01]  /*0460*/  ISETP.NE.U32.AND P3, PT, R2.reuse, RZ, PT ;  /* 0x000000ff0200720c */ /* 0x040fe20003f65070 */
[----:B------:R-:W5:Y:S02]  /*0470*/  LDCU UR6, c[0x0][0x374] ;  /* 0x00006e80ff0677ac */ /* 0x000f640008000800 */
[----:B-----5:R-:W-:Y:S01]  /*0480*/  LEA R3, R2, UR12, 0x2 ;  /* 0x0000000c02037c11 */ /* 0x020fe2000f8e10ff */
[----:B------:R-:W-:Y:S01]  /*0490*/  BSSY.RECONVERGENT B0, `(.L_x_6) ;  /* 0x0000015000007945 */ /* 0x000fe20003800200 */
[----:B------:R-:W4:Y:S01]  /*04a0*/  S2UR UR13, SR_CTAID.X ;  /* 0x00000000000d79c3 */ /* 0x000f220000002500 */
[----:B------:R-:W2:Y:S01]  /*04b0*/  LDCU.64 UR14, c[0x0][0x3c0] ;  /* 0x00007800ff0e77ac */ /* 0x000ea20008000a00 */
[----:B---3--:R-:W-:-:S04]  /*04c0*/  R2UR UR32, R4 ;  /* 0x00000000042072ca */ /* 0x008fc800000e0000 */
[----:B------:R3:W-:Y:S02]  /*04d0*/  @!P0 STS [R3], RZ ;  /* 0x000000ff03008388 */ /* 0x0007e40000000800 */
[----:B------:R-:W5:Y:S01]  /*04e0*/  LDC R7, c[0x0][0x398] ;  /* 0x0000e600ff077b82 */ /* 0x000f620000000800 */
[----:B------:R-:W-:Y:S01]  /*04f0*/  NOP ;  /* 0x0000000000007918 */ /* 0x000fe20000000000 */
[----:B------:R3:W-:Y:S01]  /*0500*/  @!P3 STS [UR12+0x20], R6 ;  /* 0x00002006ff00b988 */ /* 0x0007e2000800080c */
[----:B----4-:R-:W-:-:S04]  /*0510*/  UIMAD UR4, UR4, UR6, UR22 ;  /* 0x00000006040472a4 */ /* 0x010fc8000f8e0216 */
[----:B------:R-:W-:-:S04]  /*0520*/  UIMAD UR4, UR4, UR5, UR13 ;  /* 0x00000005040472a4 */ /* 0x000fc8000f8e020d */
[----:B------:R-:W-:-:S04]  /*0530*/  UIMAD UR4, UR4, 0x180, URZ ;  /* 0x00000180040478a4 */ /* 0x000fc8000f8e02ff */
[----:B--2---:R-:W-:Y:S01]  /*0540*/  UIADD3 UR8, UP0, UPT, UR4, UR14, URZ ;  /* 0x0000000e04087290 */ /* 0x004fe2000ff1e0ff */
[----:B-----5:R-:W-:-:S03]  /*0550*/  VIADD R7, R7, 0xffffffff ;  /* 0xffffffff07077836 */ /* 0x020fc60000000000 */
[----:B------:R-:W-:Y:S01]  /*0560*/  ULEA.HI.X.SX32 UR9, UR4, UR15, 0x1, UP0 ;  /* 0x0000000f04097291 */ /* 0x000fe200080f0eff */
[----:B---3--:R-:W-:Y:S11]  /*0570*/  @P3 BRA `(.L_x_7) ;  /* 0x0000000000183947 */ /* 0x008ff60003800000 */
[----:B------:R-:W2:Y:S01]  /*0580*/  LDS R4, [UR12+0x8] ;  /* 0x0000080cff047984 */ /* 0x000ea20008000800 */
[----:B------:R-:W3:Y:S01]  /*0590*/  LDC.64 R8, c[0x0][0x380] ;  /* 0x0000e000ff087b82 */ /* 0x000ee20000000a00 */
[----:B------:R-:W-:Y:S02]  /*05a0*/  IMAD.MOV.U32 R5, RZ, RZ, 0x70 ;  /* 0x00000070ff057424 */ /* 0x000fe400078e00ff */
[----:B---3--:R3:W-:Y:S03]  /*05b0*/  STS.64 [UR12], R8 ;  /* 0x00000008ff007988 */ /* 0x0087e60008000a0c */
[----:B--2---:R-:W-:-:S05]  /*05c0*/  LOP3.LUT R4, R4, 0x10, R5, 0xd8, !PT ;  /* 0x0000001004047812 */ /* 0x004fca00078ed805 */
[----:B------:R3:W-:Y:S02]  /*05d0*/  STS [UR12+0x8], R4 ;  /* 0x00000804ff007988 */ /* 0x0007e4000800080c */
.L_x_7:
[----:B------:R-:W-:Y:S05]  /*05e0*/  BSYNC.RECONVERGENT B0 ;  /* 0x0000000000007941 */ /* 0x000fea0003800200 */
.L_x_6:
[----:B------:R-:W-:Y:S04]  /*05f0*/  BSSY.RECONVERGENT B0, `(.L_x_8) ;  /* 0x000000a000007945 */ /* 0x000fe80003800200 */
[----:B------:R-:W-:Y:S05]  /*0600*/  @P3 BRA `(.L_x_9) ;  /* 0x0000000000203947 */ /* 0x000fea0003800000 */
[----:B---3--:R-:W2:Y:S01]  /*0610*/  LDS R4, [UR12+0x34] ;  /* 0x0000340cff047984 */ /* 0x008ea20008000800 */
[----:B------:R-:W-:Y:S02]  /*0620*/  IMAD.MOV.U32 R5, RZ, RZ, 0x3f000000 ;  /* 0x3f000000ff057424 */ /* 0x000fe400078e00ff */
[----:B------:R-:W-:Y:S01]  /*0630*/  @!P3 IMAD.MOV.U32 R8, RZ, RZ, 0x7f ;  /* 0x0000007fff08b424 */ /* 0x000fe200078e00ff */
[----:B------:R-:W3:Y:S02]  /*0640*/  @!P3 LDS R9, [UR12+0x38] ;  /* 0x0000380cff09b984 */ /* 0x000ee40008000800 */
[----:B--2---:R-:W-:Y:S02]  /*0650*/  LOP3.LUT R4, R4, 0xff000000, R5, 0xb8, !PT ;  /* 0xff00000004047812 */ /* 0x004fe400078eb805 */
[----:B---3--:R-:W-:-:S03]  /*0660*/  @!P3 LOP3.LUT R5, R9, 0xff, R8, 0xb8, !PT ;  /* 0x000000ff0905b812 */ /* 0x008fc600078eb808 */
[----:B------:R2:W-:Y:S04]  /*0670*/  STS [UR12+0x34], R4 ;  /* 0x00003404ff007988 */ /* 0x0005e8000800080c */
[----:B------:R2:W-:Y:S02]  /*0680*/  @!P3 STS [UR12+0x38], R5 ;  /* 0x00003805ff00b988 */ /* 0x0005e4000800080c */
.L_x_9:
[----:B------:R-:W-:Y:S05]  /*0690*/  BSYNC.RECONVERGENT B0 ;  /* 0x0000000000007941 */ /* 0x000fea0003800200 */
.L_x_8:
[----:B------:R-:W-:Y:S04]  /*06a0*/  BSSY.RECONVERGENT B0, `(.L_x_10) ;  /* 0x000000a000007945 */ /* 0x000fe80003800200 */
[----:B------:R-:W-:Y:S05]  /*06b0*/  @P3 BRA `(.L_x_11) ;  /* 0x0000000000203947 */ /* 0x000fea0003800000 */
[----:B--23--:R-:W2:Y:S01]  /*06c0*/  LDS R4, [UR12+0x1c] ;  /* 0x00001c0cff047984 */ /* 0x00cea20008000800 */
[----:B------:R-:W3:Y:S03]  /*06d0*/  LDC.64 R10, c[0x0][0x3a8] ;  /* 0x0000ea00ff0a7b82 */ /* 0x000ee60000000a00 */
[----:B------:R4:W-:Y:S01]  /*06e0*/  STS [UR12+0x24], R7 ;  /* 0x00002407ff007988 */ /* 0x0009e2000800080c */
[--C-:B---3--:R-:W-:Y:S02]  /*06f0*/  SHF.R.U32.HI R9, RZ, 0x4, R11.reuse ;  /* 0x00000004ff097819 */ /* 0x108fe4000001160b */
[----:B------:R-:W-:-:S05]  /*0700*/  SHF.R.U64 R5, R10, 0x4, R11 ;  /* 0x000000040a057819 */ /* 0x000fca000000120b */
[----:B------:R4:W-:Y:S01]  /*0710*/  STS [UR12+0xc], R5 ;  /* 0x00000c05ff007988 */ /* 0x0009e2000800080c */
[----:B--2---:R-:W-:-:S05]  /*0720*/  LOP3.LUT R4, R4, 0xf, R9, 0xb8, !PT ;  /* 0x0000000f04047812 */ /* 0x004fca00078eb809 */
[----:B------:R4:W-:Y:S02]  /*0730*/  STS [UR12+0x1c], R4 ;  /* 0x00001c04ff007988 */ /* 0x0009e4000800080c */
.L_x_11:
[----:B------:R-:W-:Y:S05]  /*0740*/  BSYNC.RECONVERGENT B0 ;  /* 0x0000000000007941 */ /* 0x000fea0003800200 */
.L_x_10:
[----:B------:R-:W-:Y:S04]  /*0750*/  BSSY.RECONVERGENT B1, `(.L_x_12) ;  /* 0x000001d000017945 */ /* 0x000fe80003800200 */
[----:B------:R-:W-:Y:S04]  /*0760*/  BSSY.RELIABLE B0, `(.L_x_13) ;  /* 0x0000018000007945 */ /* 0x000fe80003800100 */
[----:B------:R-:W-:Y:S05]  /*0770*/  @P3 BRA `(.L_x_14) ;  /* 0x00000000001c3947 */ /* 0x000fea0003800000 */
[----:B--234-:R-:W2:Y:S02]  /*0780*/  LDS R4, [UR12+0x34] ;  /* 0x0000340cff047984 */ /* 0x01cea40008000800 */
[----:B--2---:R-:W-:-:S05]  /*0790*/  LOP3.LUT R4, R4, 0x7, RZ, 0xb8, !PT ;  /* 0x0000000704047812 */ /* 0x004fca00078eb8ff */
[----:B------:R2:W-:Y:S01]  /*07a0*/  STS [UR12+0x34], R4 ;  /* 0x00003404ff007988 */ /* 0x0005e2000800080c */
[----:B------:R-:W-:Y:S05]  /*07b0*/  @P3 BRA `(.L_x_15) ;  /* 0x00000000001c3947 */ /* 0x000fea0003800000 */
[----:B--2---:R-:W2:Y:S02]  /*07c0*/  LDS R4, [UR12+0x34] ;  /* 0x0000340cff047984 */ /* 0x004ea40008000800 */
[----:B--2---:R-:W-:-:S05]  /*07d0*/  LOP3.LUT R4, R4, 0x38, RZ, 0xb8, !PT ;  /* 0x0000003804047812 */ /* 0x004fca00078eb8ff */
[----:B------:R5:W-:Y:S02]  /*07e0*/  STS [UR12+0x34], R4 ;  /* 0x00003404ff007988 */ /* 0x000be4000800080c */
.L_x_14:
[----:B------:R-:W-:Y:S05]  /*07f0*/  @P3 BRA `(.L_x_16) ;  /* 0x00000000001c3947 */ /* 0x000fea0003800000 */
[----:B--2345:R-:W2:Y:S02]  /*0800*/  LDS R4, [UR12+0x8] ;  /* 0x0000080cff047984 */ /* 0x03cea40008000800 */
[----:B--2---:R-:W-:-:S05]  /*0810*/  LOP3.LUT R4, R4, 0x780, RZ, 0xb8, !PT ;  /* 0x0000078004047812 */ /* 0x004fca00078eb8ff */
[----:B------:R3:W-:Y:S02]  /*0820*/  STS [UR12+0x8], R4 ;  /* 0x00000804ff007988 */ /* 0x0007e4000800080c */
.L_x_15:
[----:B------:R-:W-:Y:S05]  /*0830*/  @P3 BRA `(.L_x_17) ;  /* 0x0000000000283947 */ /* 0x000fea0003800000 */
[----:B--23--:R-:W2:Y:S02]  /*0840*/  LDS R4, [UR12+0x8] ;  /* 0x0000080cff047984 */ /* 0x00cea40008000800 */
[----:B--2---:R-:W-:-:S05]  /*0850*/  LOP3.LUT R4, R4, 0x1800, RZ, 0xb8, !PT ;  /* 0x0000180004047812 */ /* 0x004fca00078eb8ff */
[----:B------:R2:W-:Y:S02]  /*0860*/  STS [UR12+0x8], R4 ;  /* 0x00000804ff007988 */ /* 0x0005e4000800080c */
.L_x_16:
[----:B------:R-:W-:Y:S05]  /*0870*/  @P3 BREAK.RELIABLE B0 ;  /* 0x0000000000003942 */ /* 0x000fea0003800100 */
[----:B------:R-:W-:Y:S05]  /*0880*/  @P3 BRA `(.L_x_18) ;  /* 0x0000000000243947 */ /* 0x000fea0003800000 */
[----:B--2-4-:R-:W2:Y:S01]  /*0890*/  LDS R5, [UR12+0x8] ;  /* 0x0000080cff057984 */ /* 0x014ea20008000800 */
[----:B---3-5:R-:W-:-:S05]  /*08a0*/  IMAD.MOV.U32 R4, RZ, RZ, 0x6000 ;  /* 0x00006000ff047424 */ /* 0x028fca00078e00ff */
[----:B--2---:R-:W-:-:S04]  /*08b0*/  LOP3.LUT R4, R5, 0x4000, R4, 0xd8, !PT ;  /* 0x0000400005047812 */ /* 0x004fc800078ed804 */
[----:B------:R-:W-:-:S05]  /*08c0*/  LOP3.LUT R4, R4, 0x400000, RZ, 0xb8, !PT ;  /* 0x0040000004047812 */ /* 0x000fca00078eb8ff */
[----:B------:R4:W-:Y:S02]  /*08d0*/  STS [UR12+0x8], R4 ;  /* 0x00000804ff007988 */ /* 0x0009e4000800080c */
.L_x_17:
[----:B------:R-:W-:Y:S05]  /*08e0*/  BSYNC.RELIABLE B0 ;  /* 0x0000000000007941 */ /* 0x000fea0003800100 */
.L_x_13:
[----:B--234-:R-:W2:Y:S02]  /*08f0*/  @!P3 LDS R4, [UR12+0x8] ;  /* 0x0000080cff04b984 */ /* 0x01cea40008000800 */
[----:B--2---:R-:W-:-:S05]  /*0900*/  @!P3 LOP3.LUT R4, R4, 0x8000, RZ, 0xb8, !PT ;  /* 0x000080000404b812 */ /* 0x004fca00078eb8ff */
[----:B------:R2:W-:Y:S02]  /*0910*/  @!P3 STS [UR12+0x8], R4 ;  /* 0x00000804ff00b988 */ /* 0x0005e4000800080c */
.L_x_18:
[----:B------:R-:W-:Y:S05]  /*0920*/  BSYNC.RECONVERGENT B1 ;  /* 0x0000000000017941 */ /* 0x000fea0003800200 */
.L_x_12:
[----:B------:R-:W-:Y:S05]  /*0930*/  WARPSYNC.ALL ;  /* 0x0000000000007948 */ /* 0x000fea0003800000 */
[----:B------:R-:W-:Y:S01]  /*0940*/  NOP ;  /* 0x0000000000007918 */ /* 0x000fe20000000000 */
[----:B---3--:R-:W3:Y:S02]  /*0950*/  LDC R8, c[0x0][0x39c] ;  /* 0x0000e700ff087b82 */ /* 0x008ee40000000800 */
[----:B---3--:R-:W-:Y:S01]  /*0960*/  VIADD R8, R8, 0xffffffff ;  /* 0xffffffff08087836 */ /* 0x008fe20000000000 */
[----:B------:R-:W-:Y:S06]  /*0970*/  @P0 BRA `(.L_x_19) ;  /* 0x0000000000300947 */ /* 0x000fec0003800000 */
[----:B--2-45:R-:W2:Y:S01]  /*0980*/  S2R R4, SR_LANEID ;  /* 0x0000000000047919 */ /* 0x034ea20000000000 */
[----:B------:R-:W-:Y:S05]  /*0990*/  WARPSYNC.ALL ;  /* 0x0000000000007948 */ /* 0x000fea0003800000 */
[----:B------:R-:W-:Y:S01]  /*09a0*/  NOP ;  /* 0x0000000000007918 */ /* 0x000fe20000000000 */
[----:B--2---:R-:W-:-:S05]  /*09b0*/  IMAD.SHL.U32 R9, R4, 0x4, RZ ;  /* 0x0000000404097824 */ /* 0x004fca00078e00ff */
[----:B------:R-:W2:Y:S01]  /*09c0*/  LDS R11, [R9+UR12] ;  /* 0x0000000c090b7984 */ /* 0x000ea20008000800 */
[----:B------:R-:W-:-:S05]  /*09d0*/  IADD3 R4, P1, PT, R9, UR8, RZ ;  /* 0x0000000809047c10 */ /* 0x000fca000ff3e0ff */
[----:B------:R-:W-:-:S05]  /*09e0*/  IMAD.X R5, RZ, RZ, UR9, P1 ;  /* 0x00000009ff057e24 */ /* 0x000fca00088e06ff */
[----:B--2---:R3:W2:Y:S01]  /*09f0*/  ATOMG.E.EXCH.STRONG.GPU PT, RZ, [R4], R11 ;  /* 0x0000000b04ff73a8 */ /* 0x0046a200041ee100 */
[----:B------:R-:W-:-:S04]  /*0a00*/  DEPBAR {5,4,3,2,1,0} ;  /* 0x0000003f0000791a */ /* 0x000fc80000000000 */
[----:B------:R-:W4:Y:S02]  /*0a10*/  CCTL.E.C.LDCU.IV.DEEP [UR8] ;  /* 0x0000000008007540 */ /* 0x000f240009c08000 */
[----:B----4-:R3:W-:Y:S01]  /*0a20*/  UTMACCTL.IV [UR8] ;  /* 0x00000000080079b9 */ /* 0x0107e20008000000 */
[----:B------:R-:W-:Y:S01]  /*0a30*/  NOP ;  /* 0x0000000000007918 */ /* 0x000fe20000000000 */
.L_x_19:
[----:B------:R-:W-:Y:S05]  /*0a40*/  @P0 BRA `(.L_x_20) ;  /* 0x00000000000c0947 */ /* 0x000fea0003800000 */
[----:B------:R0:W-:Y:S01]  /*0a50*/  UTMACMDFLUSH ;  /* 0x00000000000079b7 */ /* 0x0001e20000000000 */
[----:B------:R-:W-:Y:S05]  /*0a60*/  @P0 BRA `(.L_x_20) ;  /* 0x0000000000040947 */ /* 0x000fea0003800000 */
[----:B------:R-:W-:-:S04]  /*0a70*/  DEPBAR.LE SB0, 0x0 ;  /* 0x000080000000791a */ /* 0x000fc80000000000 */
.L_x_20:
[----:B------:R-:W-:Y:S05]  /*0a80*/  WARPSYNC.ALL ;  /* 0x0000000000007948 */ /* 0x000fea0003800000 */
[----:B------:R-:W-:Y:S01]  /*0a90*/  NOP ;  /* 0x0000000000007918 */ /* 0x000fe20000000000 */
[----:B--2---:R-:W-:Y:S06]  /*0aa0*/  BAR.SYNC.DEFER_BLOCKING 0x0 ;  /* 0x0000000000007b1d */ /* 0x004fec0000010000 */
[----:B------:R-:W-:Y:S02]  /*0ab0*/  BSSY.RECONVERGENT B1, `(.L_x_21) ;  /* 0x000000b000017945 */ /* 0x000fe40003800200 */
[----:B------:R-:W-:Y:S06]  /*0ac0*/  BAR.SYNC.DEFER_BLOCKING 0x0 ;  /* 0x0000000000007b1d */ /* 0x000fec0000010000 */
[----:B------:R2:W-:Y:S01]  /*0ad0*/  @!P0 STS [R3], RZ ;  /* 0x000000ff03008388 */ /* 0x0005e20000000800 */
[----:B------:R-:W-:Y:S01]  /*0ae0*/  NOP ;  /* 0x0000000000007918 */ /* 0x000fe20000000000 */
[----:B------:R-:W-:Y:S05]  /*0af0*/  @P3 BRA `(.L_x_22) ;  /* 0x0000000000183947 */ /* 0x000fea0003800000 */
[----:B---345:R-:W3:Y:S01]  /*0b00*/  LDS R4, [UR12+0x8] ;  /* 0x0000080cff047984 */ /* 0x038ee20008000800 */
[----:B------:R-:W4:Y:S01]  /*0b10*/  LDC.64 R10, c[0x0][0x388] ;  /* 0x0000e200ff0a7b82 */ /* 0x000f220000000a00 */
[----:B------:R-:W-:Y:S02]  /*0b20*/  IMAD.MOV.U32 R5, RZ, RZ, 0x70 ;  /* 0x00000070ff057424 */ /* 0x000fe400078e00ff */
[----:B----4-:R4:W-:Y:S03]  /*0b30*/  STS.64 [UR12], R10 ;  /* 0x0000000aff007988 */ /* 0x0109e60008000a0c */
[----:B---3--:R-:W-:-:S05]  /*0b40*/  LOP3.LUT R4, R4, 0x10, R5, 0xd8, !PT ;  /* 0x0000001004047812 */ /* 0x008fca00078ed805 */
[----:B------:R4:W-:Y:S02]  /*0b50*/  STS [UR12+0x8], R4 ;  /* 0x00000804ff007988 */ /* 0x0009e4000800080c */
.L_x_22:
[----:B---3--:R-:W-:Y:S05]  /*0b60*/  BSYNC.RECONVERGENT B1 ;  /* 0x0000000000017941 */ /* 0x008fea0003800200 */
.L_x_21:
[----:B------:R-:W-:Y:S04]  /*0b70*/  BSSY.RECONVERGENT B1, `(.L_x_23) ;  /* 0x000000a000017945 */ /* 0x000fe80003800200 */
[----:B------:R-:W-:Y:S05]  /*0b80*/  @P3 BRA `(.L_x_24) ;  /* 0x0000000000203947 */ /* 0x000fea0003800000 */
[----:B----45:R-:W3:Y:S01]  /*0b90*/  LDS R4, [UR12+0x34] ;  /* 0x0000340cff047984 */ /* 0x030ee20008000800 */
[----:B------:R-:W-:Y:S02]  /*0ba0*/  IMAD.MOV.U32 R5, RZ, RZ, 0x7f000000 ;  /* 0x7f000000ff057424 */ /* 0x000fe400078e00ff */
[----:B------:R-:W-:Y:S01]  /*0bb0*/  @!P3 IMAD.MOV.U32 R9, RZ, RZ, 0x3f ;  /* 0x0000003fff09b424 */ /* 0x000fe200078e00ff */
[----:B------:R-:W4:Y:S02]  /*0bc0*/  @!P3 LDS R10, [UR12+0x38] ;  /* 0x0000380cff0ab984 */ /* 0x000f240008000800 */
[----:B---3--:R-:W-:Y:S02]  /*0bd0*/  LOP3.LUT R4, R4, 0xff000000, R5, 0xb8, !PT ;  /* 0xff00000004047812 */ /* 0x008fe400078eb805 */
[----:B----4-:R-:W-:-:S03]  /*0be0*/  @!P3 LOP3.LUT R5, R10, 0xff, R9, 0xb8, !PT ;  /* 0x000000ff0a05b812 */ /* 0x010fc600078eb809 */
[----:B------:R3:W-:Y:S04]  /*0bf0*/  STS [UR12+0x34], R4 ;  /* 0x00003404ff007988 */ /* 0x0007e8000800080c */
[----:B------:R3:W-:Y:S02]  /*0c00*/  @!P3 STS [UR12+0x38], R5 ;  /* 0x00003805ff00b988 */ /* 0x0007e4000800080c */
.L_x_24:
[----:B------:R-:W-:Y:S05]  /*0c10*/  BSYNC.RECONVERGENT B1 ;  /* 0x0000000000017941 */ /* 0x000fea0003800200 */
.L_x_23:
[----:B------:R-:W-:Y:S04]  /*0c20*/  BSSY.RECONVERGENT B1, `(.L_x_25) ;  /* 0x0000004000017945 */ /* 0x000fe80003800200 */
[----:B------:R-:W-:Y:S05]  /*0c30*/  @P3 BRA `(.L_x_26) ;  /* 0x0000000000083947 */ /* 0x000fea0003800000 */
[----:B------:R2:W-:Y:S04]  /*0c40*/  STS [UR12+0x24], R6 ;  /* 0x00002406ff007988 */ /* 0x0005e8000800080c */
[----:B------:R2:W-:Y:S02]  /*0c50*/  STS [UR12+0x20], R8 ;  /* 0x00002008ff007988 */ /* 0x0005e4000800080c */
.L_x_26:
[----:B------:R-:W-:Y:S05]  /*0c60*/  BSYNC.RECONVERGENT B1 ;  /* 0x0000000000017941 */ /* 0x000fea0003800200 */
.L_x_25:
[----:B------:R-:W-:Y:S04]  /*0c70*/  BSSY.RECONVERGENT B2, `(.L_x_27) ;  /* 0x0000025000027945 */ /* 0x000fe80003800200 */
[----:B------:R-:W-:Y:S04]  /*0c80*/  BSSY.RELIABLE B1, `(.L_x_28) ;  /* 0x0000020000017945 */ /* 0x000fe80003800100 */
[----:B------:R-:W-:Y:S05]  /*0c90*/  @P3 BRA `(.L_x_29) ;  /* 0x00000000002c3947 */ /* 0x000fea0003800000 */
[----:B---345:R-:W3:Y:S01]  /*0ca0*/  LDS R4, [UR12+0x1c] ;  /* 0x00001c0cff047984 */ /* 0x038ee20008000800 */
[----:B------:R-:W4:Y:S02]  /*0cb0*/  LDC.64 R10, c[0x0][0x3b0] ;  /* 0x0000ec00ff0a7b82 */ /* 0x000f240000000a00 */
[--C-:B----4-:R-:W-:Y:S02]  /*0cc0*/  SHF.R.U32.HI R9, RZ, 0x4, R11.reuse ;  /* 0x00000004ff097819 */ /* 0x110fe4000001160b */
[----:B------:R-:W-:-:S05]  /*0cd0*/  SHF.R.U64 R5, R10, 0x4, R11 ;  /* 0x000000040a057819 */ /* 0x000fca000000120b */
[----:B------:R4:W-:Y:S01]  /*0ce0*/  STS [UR12+0xc], R5 ;  /* 0x00000c05ff007988 */ /* 0x0009e2000800080c */
[----:B---3--:R-:W-:-:S05]  /*0cf0*/  LOP3.LUT R4, R4, 0xf, R9, 0xb8, !PT ;  /* 0x0000000f04047812 */ /* 0x008fca00078eb809 */
[----:B------:R4:W-:Y:S01]  /*0d00*/  STS [UR12+0x1c], R4 ;  /* 0x00001c04ff007988 */ /* 0x0009e2000800080c */
[----:B------:R-:W-:Y:S05]  /*0d10*/  @P3 BRA `(.L_x_30) ;  /* 0x00000000001c3947 */ /* 0x000fea0003800000 */
[----:B----4-:R-:W3:Y:S02]  /*0d20*/  LDS R4, [UR12+0x34] ;  /* 0x0000340cff047984 */ /* 0x010ee40008000800 */
[----:B---3--:R-:W-:-:S05]  /*0d30*/  LOP3.LUT R4, R4, 0x7, RZ, 0xb8, !PT ;  /* 0x0000000704047812 */ /* 0x008fca00078eb8ff */
[----:B------:R3:W-:Y:S02]  /*0d40*/  STS [UR12+0x34], R4 ;  /* 0x00003404ff007988 */ /* 0x0007e4000800080c */
.L_x_29:
[----:B------:R-:W-:Y:S05]  /*0d50*/  @P3 BRA `(.L_x_31) ;  /* 0x00000000001c3947 */ /* 0x000fea0003800000 */
[----:B---345:R-:W3:Y:S02]  /*0d60*/  LDS R4, [UR12+0x34] ;  /* 0x0000340cff047984 */ /* 0x038ee40008000800 */
[----:B---3--:R-:W-:-:S05]  /*0d70*/  LOP3.LUT R4, R4, 0x38, RZ, 0xb8, !PT ;  /* 0x0000003804047812 */ /* 0x008fca00078eb8ff */
[----:B------:R3:W-:Y:S02]  /*0d80*/  STS [UR12+0x34], R4 ;  /* 0x00003404ff007988 */ /* 0x0007e4000800080c */
.L_x_30:
[----:B------:R-:W-:Y:S05]  /*0d90*/  @P3 BRA `(.L_x_32) ;  /* 0x00000000001c3947 */ /* 0x000fea0003800000 */
[----:B---34-:R-:W3:Y:S02]  /*0da0*/  LDS R4, [UR12+0x8] ;  /* 0x0000080cff047984 */ /* 0x018ee40008000800 */
[----:B---3--:R-:W-:-:S05]  /*0db0*/  LOP3.LUT R4, R4, 0x780, RZ, 0xb8, !PT ;  /* 0x0000078004047812 */ /* 0x008fca00078eb8ff */
[----:B------:R3:W-:Y:S02]  /*0dc0*/  STS [UR12+0x8], R4 ;  /* 0x00000804ff007988 */ /* 0x0007e4000800080c */
.L_x_31:
[----:B------:R-:W-:Y:S05]  /*0dd0*/  @P3 BRA `(.L_x_33) ;  /* 0x0000000000283947 */ /* 0x000fea0003800000 */
[----:B---345:R-:W3:Y:S02]  /*0de0*/  LDS R4, [UR12+0x8] ;  /* 0x0000080cff047984 */ /* 0x038ee40008000800 */
[----:B---3--:R-:W-:-:S05]  /*0df0*/  LOP3.LUT R4, R4, 0x1800, RZ, 0xb8, !PT ;  /* 0x0000180004047812 */ /* 0x008fca00078eb8ff */
[----:B------:R5:W-:Y:S02]  /*0e00*/  STS [UR12+0x8], R4 ;  /* 0x00000804ff007988 */ /* 0x000be4000800080c */
.L_x_32:
[----:B------:R-:W-:Y:S05]  /*0e10*/  @P3 BREAK.RELIABLE B1 ;  /* 0x0000000000013942 */ /* 0x000fea0003800100 */
[----:B------:R-:W-:Y:S05]  /*0e20*/  @P3 BRA `(.L_x_34) ;  /* 0x0000000000243947 */ /* 0x000fea0003800000 */
[----:B---345:R-:W3:Y:S01]  /*0e30*/  LDS R4, [UR12+0x8] ;  /* 0x0000080cff047984 */ /* 0x038ee20008000800 */
[----:B------:R-:W-:-:S05]  /*0e40*/  IMAD.MOV.U32 R5, RZ, RZ, 0x6000 ;  /* 0x00006000ff057424 */ /* 0x000fca00078e00ff */
[----:B---3--:R-:W-:-:S04]  /*0e50*/  LOP3.LUT R4, R4, 0x6000, R5, 0xd8, !PT ;  /* 0x0000600004047812 */ /* 0x008fc800078ed805 */
[----:B------:R-:W-:-:S05]  /*0e60*/  LOP3.LUT R4, R4, 0x400000, RZ, 0xb8, !PT ;  /* 0x0040000004047812 */ /* 0x000fca00078eb8ff */
[----:B------:R3:W-:Y:S02]  /*0e70*/  STS [UR12+0x8], R4 ;  /* 0x00000804ff007988 */ /* 0x0007e4000800080c */
.L_x_33:
[----:B------:R-:W-:Y:S05]  /*0e80*/  BSYNC.RELIABLE B1 ;  /* 0x0000000000017941 */ /* 0x000fea0003800100 */
.L_x_28:
[----:B---345:R-:W3:Y:S02]  /*0e90*/  @!P3 LDS R4, [UR12+0x8] ;  /* 0x0000080cff04b984 */ /* 0x038ee40008000800 */
[----:B---3--:R-:W-:-:S05]  /*0ea0*/  @!P3 LOP3.LUT R4, R4, 0x8000, RZ, 0xb8, !PT ;  /* 0x000080000404b812 */ /* 0x008fca00078eb8ff */
[----:B------:R3:W-:Y:S02]  /*0eb0*/  @!P3 STS [UR12+0x8], R4 ;  /* 0x00000804ff00b988 */ /* 0x0007e4000800080c */
.L_x_34:
[----:B------:R-:W-:Y:S05]  /*0ec0*/  BSYNC.RECONVERGENT B2 ;  /* 0x0000000000027941 */ /* 0x000fea0003800200 */
.L_x_27:
[----:B------:R-:W-:Y:S05]  /*0ed0*/  WARPSYNC.ALL ;  /* 0x0000000000007948 */ /* 0x000fea0003800000 */
[----:B------:R-:W-:Y:S01]  /*0ee0*/  NOP ;  /* 0x0000000000007918 */ /* 0x000fe20000000000 */
[----:B------:R-:W-:-:S04]  /*0ef0*/  UIADD3 UR5, UPT, UPT, UR4, 0x80, URZ ;  /* 0x0000008004057890 */ /* 0x000fc8000fffe0ff */
[----:B------:R-:W-:-:S04]  /*0f00*/  UIADD3 UR10, UP0, UPT, UR5, UR14, URZ ;  /* 0x0000000e050a7290 */ /* 0x000fc8000ff1e0ff */
[----:B------:R-:W-:Y:S01]  /*0f10*/  ULEA.HI.X.SX32 UR11, UR5, UR15, 0x1, UP0 ;  /* 0x0000000f050b7291 */ /* 0x000fe200080f0eff */
[----:B------:R-:W-:Y:S11]  /*0f20*/  @P0 BRA `(.L_x_35) ;  /* 0x0000000000300947 */ /* 0x000ff60003800000 */
[----:B---345:R-:W3:Y:S01]  /*0f30*/  S2R R4, SR_LANEID ;  /* 0x0000000000047919 */ /* 0x038ee20000000000 */
[----:B------:R-:W-:Y:S05]  /*0f40*/  WARPSYNC.ALL ;  /* 0x0000000000007948 */ /* 0x000fea0003800000 */
[----:B------:R-:W-:Y:S01]  /*0f50*/  NOP ;  /* 0x0000000000007918 */ /* 0x000fe20000000000 */
[----:B--23--:R-:W-:-:S05]  /*0f60*/  IMAD.SHL.U32 R6, R4, 0x4, RZ ;  /* 0x0000000404067824 */ /* 0x00cfca00078e00ff */
[----:B------:R-:W2:Y:S01]  /*0f70*/  LDS R9, [R6+UR12] ;  /* 0x0000000c06097984 */ /* 0x000ea20008000800 */
[----:B------:R-:W-:-:S05]  /*0f80*/  IADD3 R4, P1, PT, R6, UR10, RZ ;  /* 0x0000000a06047c10 */ /* 0x000fca000ff3e0ff */
[----:B------:R-:W-:-:S05]  /*0f90*/  IMAD.X R5, RZ, RZ, UR11, P1 ;  /* 0x0000000bff057e24 */ /* 0x000fca00088e06ff */
[----:B--2---:R2:W3:Y:S01]  /*0fa0*/  ATOMG.E.EXCH.STRONG.GPU PT, RZ, [R4], R9 ;  /* 0x0000000904ff73a8 */ /* 0x0044e200041ee100 */
[----:B------:R-:W-:-:S04]  /*0fb0*/  DEPBAR {5,4,3,2,1,0} ;  /* 0x0000003f0000791a */ /* 0x000fc80000000000 */
[----:B------:R-:W4:Y:S02]  /*0fc0*/  CCTL.E.C.LDCU.IV.DEEP [UR10] ;  /* 0x000000000a007540 */ /* 0x000f240009c08000 */
[----:B----4-:R2:W-:Y:S01]  /*0fd0*/  UTMACCTL.IV [UR10] ;  /* 0x000000000a0079b9 */ /* 0x0105e20008000000 */
[----:B------:R-:W-:Y:S01]  /*0fe0*/  NOP ;  /* 0x0000000000007918 */ /* 0x000fe20000000000 */
.L_x_35:
[----:B------:R-:W-:Y:S05]  /*0ff0*/  @P0 BRA `(.L_x_36) ;  /* 0x00000000000c0947 */ /* 0x000fea0003800000 */
[----:B------:R0:W-:Y:S01]  /*1000*/  UTMACMDFLUSH ;  /* 0x00000000000079b7 */ /* 0x0001e20000000000 */
[----:B------:R-:W-:Y:S05]  /*1010*/  @P0 BRA `(.L_x_36) ;  /* 0x0000000000040947 */ /* 0x000fea0003800000 */
[----:B------:R-:W-:-:S04]  /*1020*/  DEPBAR.LE SB0, 0x0 ;  /* 0x000080000000791a */ /* 0x000fc80000000000 */
.L_x_36:
[----:B------:R-:W-:Y:S05]  /*1030*/  WARPSYNC.ALL ;  /* 0x0000000000007948 */ /* 0x000fea0003800000 */
[----:B------:R-:W-:Y:S01]  /*1040*/  NOP ;  /* 0x0000000000007918 */ /* 0x000fe20000000000 */
[----:B---3--:R-:W-:Y:S06]  /*1050*/  BAR.SYNC.DEFER_BLOCKING 0x0 ;  /* 0x0000000000007b1d */ /* 0x008fec0000010000 */
[----:B------:R-:W-:Y:S02]  /*1060*/  BSSY.RECONVERGENT B2, `(.L_x_37) ;  /* 0x000000b000027945 */ /* 0x000fe40003800200 */
[----:B------:R-:W-:Y:S06]  /*1070*/  BAR.SYNC.DEFER_BLOCKING 0x0 ;  /* 0x0000000000007b1d */ /* 0x000fec0000010000 */
[----:B------:R3:W-:Y:S01]  /*1080*/  @!P0 STS [R3], RZ ;  /* 0x000000ff03008388 */ /* 0x0007e20000000800 */
[----:B------:R-:W-:Y:S01]  /*1090*/  NOP ;  /* 0x0000000000007918 */ /* 0x000fe20000000000 */
[----:B------:R-:W-:Y:S05]  /*10a0*/  @P3 BRA `(.L_x_38) ;  /* 0x0000000000183947 */ /* 0x000fea0003800000 */
[----:B--23--:R-:W2:Y:S01]  /*10b0*/  LDS R3, [UR12+0x8] ;  /* 0x0000080cff037984 */ /* 0x00cea20008000800 */
[----:B------:R-:W3:Y:S01]  /*10c0*/  LDC.64 R10, c[0x0][0x390] ;  /* 0x0000e400ff0a7b82 */ /* 0x000ee20000000a00 */
[----:B----45:R-:W-:Y:S02]  /*10d0*/  IMAD.MOV.U32 R4, RZ, RZ, 0x70 ;  /* 0x00000070ff047424 */ /* 0x030fe400078e00ff */
[----:B---3--:R3:W-:Y:S03]  /*10e0*/  STS.64 [UR12], R10 ;  /* 0x0000000aff007988 */ /* 0x0087e60008000a0c */
[----:B--2---:R-:W-:-:S05]  /*10f0*/  LOP3.LUT R3, R3, 0x10, R4, 0xd8, !PT ;  /* 0x0000001003037812 */ /* 0x004fca00078ed804 */
[----:B------:R3:W-:Y:S02]  /*1100*/  STS [UR12+0x8], R3 ;  /* 0x00000803ff007988 */ /* 0x0007e4000800080c */
.L_x_38:
[----:B--2---:R-:W-:Y:S05]  /*1110*/  BSYNC.RECONVERGENT B2 ;  /* 0x0000000000027941 */ /* 0x004fea0003800200 */
.L_x_37:
[----:B------:R-:W-:Y:S04]  /*1120*/  BSSY.RECONVERGENT B3, `(.L_x_39) ;  /* 0x0000033000037945 */ /* 0x000fe80003800200 */
[----:B------:R-:W-:Y:S04]  /*1130*/  BSSY.RELIABLE B2, `(.L_x_40) ;  /* 0x000002e000027945 */ /* 0x000fe80003800100 */
[----:B------:R-:W-:Y:S05]  /*1140*/  @P3 BRA `(.L_x_41) ;  /* 0x0000000000243947 */ /* 0x000fea0003800000 */
[----:B---3--:R-:W2:Y:S01]  /*1150*/  LDS R3, [UR12+0x34] ;  /* 0x0000340cff037984 */ /* 0x008ea20008000800 */
[----:B----45:R-:W-:-:S05]  /*1160*/  IMAD.MOV.U32 R4, RZ, RZ, 0x7f000000 ;  /* 0x7f000000ff047424 */ /* 0x030fca00078e00ff */
[----:B--2---:R-:W-:-:S05]  /*1170*/  LOP3.LUT R3, R3, 0xff000000, R4, 0xb8, !PT ;  /* 0xff00000003037812 */ /* 0x004fca00078eb804 */
[----:B------:R2:W-:Y:S01]  /*1180*/  STS [UR12+0x34], R3 ;  /* 0x00003403ff007988 */ /* 0x0005e2000800080c */
[----:B------:R-:W-:Y:S05]  /*1190*/  @P3 BRA `(.L_x_42) ;  /* 0x0000000000183947 */ /* 0x000fea0003800000 */
[----:B--2---:R-:W2:Y:S01]  /*11a0*/  LDS R3, [UR12+0x38] ;  /* 0x0000380cff037984 */ /* 0x004ea20008000800 */
[----:B------:R-:W-:-:S05]  /*11b0*/  IMAD.MOV.U32 R4, RZ, RZ, 0x7f ;  /* 0x0000007fff047424 */ /* 0x000fca00078e00ff */
[----:B--2---:R-:W-:-:S05]  /*11c0*/  LOP3.LUT R3, R3, 0xff, R4, 0xb8, !PT ;  /* 0x000000ff03037812 */ /* 0x004fca00078eb804 */
[----:B------:R2:W-:Y:S02]  /*11d0*/  STS [UR12+0x38], R3 ;  /* 0x00003803ff007988 */ /* 0x0005e4000800080c */
.L_x_41:
[----:B------:R-:W-:Y:S05]  /*11e0*/  @P3 BRA `(.L_x_43) ;  /* 0x00000000000c3947 */ /* 0x000fea0003800000 */
[----:B------:R2:W-:Y:S02]  /*11f0*/  STS [UR12+0x20], R8 ;  /* 0x00002008ff007988 */ /* 0x0005e4000800080c */
.L_x_42:
[----:B------:R-:W-:Y:S05]  /*1200*/  @P3 BRA `(.L_x_44) ;  /* 0x0000000000243947 */ /* 0x000fea0003800000 */
[----:B------:R2:W-:Y:S02]  /*1210*/  STS [UR12+0x24], R7 ;  /* 0x00002407ff007988 */ /* 0x0005e4000800080c */
.L_x_43:
[----:B------:R-:W-:Y:S05]  /*1220*/  @P3 BRA `(.L_x_45) ;  /* 0x00000000002c3947 */ /* 0x000fea0003800000 */
[----:B--23--:R-:W2:Y:S01]  /*1230*/  LDS R3, [UR12+0x1c] ;  /* 0x00001c0cff037984 */ /* 0x00cea20008000800 */
[----:B----45:R-:W3:Y:S02]  /*1240*/  LDC.64 R4, c[0x0][0x3b8] ;  /* 0x0000ee00ff047b82 */ /* 0x030ee40000000a00 */
[--C-:B---3--:R-:W-:Y:S02]  /*1250*/  SHF.R.U32.HI R6, RZ, 0x4, R5.reuse ;  /* 0x00000004ff067819 */ /* 0x108fe40000011605 */
[----:B------:R-:W-:-:S05]  /*1260*/  SHF.R.U64 R4, R4, 0x4, R5 ;  /* 0x0000000404047819 */ /* 0x000fca0000001205 */
[----:B------:R3:W-:Y:S01]  /*1270*/  STS [UR12+0xc], R4 ;  /* 0x00000c04ff007988 */ /* 0x0007e2000800080c */
[----:B--2---:R-:W-:-:S05]  /*1280*/  LOP3.LUT R3, R3, 0xf, R6, 0xb8, !PT ;  /* 0x0000000f03037812 */ /* 0x004fca00078eb806 */
[----:B------:R3:W-:Y:S02]  /*1290*/  STS [UR12+0x1c], R3 ;  /* 0x00001c03ff007988 */ /* 0x0007e4000800080c */
.L_x_44:
[----:B------:R-:W-:Y:S05]  /*12a0*/  @P3 BRA `(.L_x_46) ;  /* 0x00000000001c3947 */ /* 0x000fea0003800000 */
[----:B--23--:R-:W2:Y:S02]  /*12b0*/  LDS R3, [UR12+0x34] ;  /* 0x0000340cff037984 */ /* 0x00cea40008000800 */
[----:B--2---:R-:W-:-:S05]  /*12c0*/  LOP3.LUT R3, R3, 0x7, RZ, 0xb8, !PT ;  /* 0x0000000703037812 */ /* 0x004fca00078eb8ff */
[----:B------:R2:W-:Y:S02]  /*12d0*/  STS [UR12+0x34], R3 ;  /* 0x00003403ff007988 */ /* 0x0005e4000800080c */
.L_x_45:
[----:B------:R-:W-:Y:S05]  /*12e0*/  @P3 BRA `(.L_x_47) ;  /* 0x00000000001c3947 */ /* 0x000fea0003800000 */
[----:B--23--:R-:W2:Y:S02]  /*12f0*/  LDS R3, [UR12+0x34] ;  /* 0x0000340cff037984 */ /* 0x00cea40008000800 */
[----:B--2---:R-:W-:-:S05]  /*1300*/  LOP3.LUT R3, R3, 0x38, RZ, 0xb8, !PT ;  /* 0x0000003803037812 */ /* 0x004fca00078eb8ff */
[----:B------:R2:W-:Y:S02]  /*1310*/  STS [UR12+0x34], R3 ;  /* 0x00003403ff007988 */ /* 0x0005e4000800080c */
.L_x_46:
[----:B------:R-:W-:Y:S05]  /*1320*/  @P3 BRA `(.L_x_48) ;  /* 0x00000000001c3947 */ /* 0x000fea0003800000 */
[----:B--23--:R-:W2:Y:S02]  /*1330*/  LDS R3, [UR12+0x8] ;  /* 0x0000080cff037984 */ /* 0x00cea40008000800 */
[----:B--2---:R-:W-:-:S05]  /*1340*/  LOP3.LUT R3, R3, 0x780, RZ, 0xb8, !PT ;  /* 0x0000078003037812 */ /* 0x004fca00078eb8ff */
[----:B------:R2:W-:Y:S02]  /*1350*/  STS [UR12+0x8], R3 ;  /* 0x00000803ff007988 */ /* 0x0005e4000800080c */
.L_x_47:
[----:B------:R-:W-:Y:S05]  /*1360*/  @P3 BRA `(.L_x_49) ;  /* 0x0000000000283947 */ /* 0x000fea0003800000 */
[----:B--23--:R-:W2:Y:S02]  /*1370*/  LDS R3, [UR12+0x8] ;  /* 0x0000080cff037984 */ /* 0x00cea40008000800 */
[----:B--2---:R-:W-:-:S05]  /*1380*/  LOP3.LUT R3, R3, 0x1800, RZ, 0xb8, !PT ;  /* 0x0000180003037812 */ /* 0x004fca00078eb8ff */
[----:B------:R2:W-:Y:S02]  /*1390*/  STS [UR12+0x8], R3 ;  /* 0x00000803ff007988 */ /* 0x0005e4000800080c */
.L_x_48:
[----:B------:R-:W-:Y:S05]  /*13a0*/  @P3 BREAK.RELIABLE B2 ;  /* 0x0000000000023942 */ /* 0x000fea0003800100 */
[----:B------:R-:W-:Y:S05]  /*13b0*/  @P3 BRA `(.L_x_50) ;  /* 0x0000000000243947 */ /* 0x000fea0003800000 */
[----:B--23--:R-:W2:Y:S01]  /*13c0*/  LDS R3, [UR12+0x8] ;  /* 0x0000080cff037984 */ /* 0x00cea20008000800 */
[----:B----45:R-:W-:-:S05]  /*13d0*/  IMAD.MOV.U32 R4, RZ, RZ, 0x6000 ;  /* 0x00006000ff047424 */ /* 0x030fca00078e00ff */
[----:B--2---:R-:W-:-:S04]  /*13e0*/  LOP3.LUT R3, R3, 0x6000, R4, 0xd8, !PT ;  /* 0x0000600003037812 */ /* 0x004fc800078ed804 */
[----:B------:R-:W-:-:S05]  /*13f0*/  LOP3.LUT R3, R3, 0x400000, RZ, 0xb8, !PT ;  /* 0x0040000003037812 */ /* 0x000fca00078eb8ff */
[----:B------:R2:W-:Y:S02]  /*1400*/  STS [UR12+0x8], R3 ;  /* 0x00000803ff007988 */ /* 0x0005e4000800080c */
.L_x_49:
[----:B------:R-:W-:Y:S05]  /*1410*/  BSYNC.RELIABLE B2 ;  /* 0x0000000000027941 */ /* 0x000fea0003800100 */
.L_x_40:
[----:B--23--:R-:W2:Y:S02]  /*1420*/  @!P3 LDS R3, [UR12+0x8] ;  /* 0x0000080cff03b984 */ /* 0x00cea40008000800 */
[----:B--2---:R-:W-:-:S05]  /*1430*/  @!P3 LOP3.LUT R3, R3, 0x8000, RZ, 0xb8, !PT ;  /* 0x000080000303b812 */ /* 0x004fca00078eb8ff */
[----:B------:R2:W-:Y:S02]  /*1440*/  @!P3 STS [UR12+0x8], R3 ;  /* 0x00000803ff00b988 */ /* 0x0005e4000800080c */
.L_x_50:
[----:B------:R-:W-:Y:S05]  /*1450*/  BSYNC.RECONVERGENT B3 ;  /* 0x0000000000037941 */ /* 0x000fea0003800200 */
.L_x_39:
[----:B------:R-:W-:Y:S05]  /*1460*/  WARPSYNC.ALL ;  /* 0x0000000000007948 */ /* 0x000fea0003800000 */
[----:B------:R-:W-:Y:S01]  /*1470*/  NOP ;  /* 0x0000000000007918 */ /* 0x000fe20000000000 */
[----:B------:R-:W-:-:S04]  /*1480*/  UIADD3 UR4, UPT, UPT, UR4, 0x100, URZ ;  /* 0x0000010004047890 */ /* 0x000fc8000fffe0ff */
[----:B------:R-:W-:-:S04]  /*1490*/  UIADD3 UR14, UP0, UPT, UR4, UR14, URZ ;  /* 0x0000000e040e7290 */ /* 0x000fc8000ff1e0ff */
[----:B------:R-:W-:Y:S01]  /*14a0*/  ULEA.HI.X.SX32 UR15, UR4, UR15, 0x1, UP0 ;  /* 0x0000000f040f7291 */ /* 0x000fe200080f0eff */
[----:B------:R-:W-:Y:S11]  /*14b0*/  @P0 BRA `(.L_x_51) ;  /* 0x0000000000300947 */ /* 0x000ff60003800000 */
[----:B--23--:R-:W2:Y:S01]  /*14c0*/  S2R R3, SR_LANEID ;  /* 0x0000000000037919 */ /* 0x00cea20000000000 */
[----:B------:R-:W-:Y:S05]  /*14d0*/  WARPSYNC.ALL ;  /* 0x0000000000007948 */ /* 0x000fea0003800000 */
[----:B------:R-:W-:Y:S01]  /*14e0*/  NOP ;  /* 0x0000000000007918 */ /* 0x000fe20000000000 */
[----:B--2---:R-:W-:-:S05]  /*14f0*/  IMAD.SHL.U32 R6, R3, 0x4, RZ ;  /* 0x0000000403067824 */ /* 0x004fca00078e00ff */
[----:B------:R-:W2:Y:S01]  /*1500*/  LDS R3, [R6+UR12] ;  /* 0x0000000c06037984 */ /* 0x000ea20008000800 */
[----:B----45:R-:W-:-:S05]  /*1510*/  IADD3 R4, P1, PT, R6, UR14, RZ ;  /* 0x0000000e06047c10 */ /* 0x030fca000ff3e0ff */
[----:B------:R-:W-:-:S05]  /*1520*/  IMAD.X R5, RZ, RZ, UR15, P1 ;  /* 0x0000000fff057e24 */ /* 0x000fca00088e06ff */
[----:B--2---:R2:W3:Y:S01]  /*1530*/  ATOMG.E.EXCH.STRONG.GPU PT, RZ, [R4], R3 ;  /* 0x0000000304ff73a8 */ /* 0x0044e200041ee100 */
[----:B------:R-:W-:-:S04]  /*1540*/  DEPBAR {5,4,3,2,1,0} ;  /* 0x0000003f0000791a */ /* 0x000fc80000000000 */
[----:B------:R-:W4:Y:S02]  /*1550*/  CCTL.E.C.LDCU.IV.DEEP [UR14] ;  /* 0x000000000e007540 */ /* 0x000f240009c08000 */
[----:B----4-:R2:W-:Y:S01]  /*1560*/  UTMACCTL.IV [UR14] ;  /* 0x000000000e0079b9 */ /* 0x0105e20008000000 */
[----:B------:R-:W-:Y:S01]  /*1570*/  NOP ;  /* 0x0000000000007918 */ /* 0x000fe20000000000 */
.L_x_51:
[----:B------:R-:W-:Y:S05]  /*1580*/  @P0 BRA `(.L_x_52) ;  /* 0x00000000000c0947 */ /* 0x000fea0003800000 */
[----:B------:R0:W-:Y:S01]  /*1590*/  UTMACMDFLUSH ;  /* 0x00000000000079b7 */ /* 0x0001e20000000000 */
[----:B------:R-:W-:Y:S05]  /*15a0*/  @P0 BRA `(.L_x_52) ;  /* 0x0000000000040947 */ /* 0x000fea0003800000 */
[----:B------:R-:W-:-:S04]  /*15b0*/  DEPBAR.LE SB0, 0x0 ;  /* 0x000080000000791a */ /* 0x000fc80000000000 */
.L_x_52:
[----:B------:R-:W-:Y:S05]  /*15c0*/  WARPSYNC.ALL ;  /* 0x0000000000007948 */ /* 0x000fea0003800000 */
[----:B------:R-:W-:Y:S01]  /*15d0*/  NOP ;  /* 0x0000000000007918 */ /* 0x000fe20000000000 */
[----:B---3--:R-:W-:Y:S01]  /*15e0*/  BAR.SYNC.DEFER_BLOCKING 0x0 ;  /* 0x0000000000007b1d */ /* 0x008fe20000010000 */
[----:B------:R-:W-:Y:S01]  /*15f0*/  ISETP.GE.AND P0, PT, R12, 0x1, PT ;  /* 0x000000010c00780c */ /* 0x000fe20003f06270 */
[----:B------:R-:W-:Y:S01]  /*1600*/  USHF.L.U32 UR22, UR22, 0x8, URZ ;  /* 0x0000000816167899 */ /* 0x000fe200080006ff */
[----:B--2---:R-:W-:Y:S01]  /*1610*/  SHF.R.U32.HI R3, RZ, 0x5, R0 ;  /* 0x00000005ff037819 */ /* 0x004fe20000011600 */
[----:B------:R-:W-:-:S02]  /*1620*/  USHF.L.U32 UR27, UR13, 0x7, URZ ;  /* 0x000000070d1b7899 */ /* 0x000fc400080006ff */
[----:B------:R-:W-:Y:S01]  /*1630*/  VOTEU.ALL UP0, P3 ;  /* 0x0000000000ff7886 */ /* 0x000fe20001800000 */
[----:B------:R-:W-:Y:S01]  /*1640*/  UMOV UR4, 0x1 ;  /* 0x0000000100047882 */ /* 0x000fe20000000000 */
[----:B------:R-:W-:Y:S01]  /*1650*/  VOTEU.ALL UP1, P3 ;  /* 0x0000000000ff7886 */ /* 0x000fe20001820000 */
[----:B------:R-:W-:Y:S02]  /*1660*/  R2UR UR23, R3 ;  /* 0x00000000031772ca */ /* 0x000fe400000e0000 */
[----:B------:R-:W-:-:S04]  /*1670*/  @!UP0 UIADD3 UR6, UPT, UPT, -UR4, 0x100000, URZ ;  /* 0x0010000004068890 */ /* 0x000fc8000fffe1ff */
[----:B------:R-:W-:Y:S02]  /*1680*/  @!UP0 USHF.L.U32 UR7, UR6, 0xb, URZ ;  /* 0x0000000b06078899 */ /* 0x000fe400080006ff */
[----:B------:R-:W-:Y:S02]  /*1690*/  @!UP0 USHF.L.U32 UR6, UR6, 0x1, URZ ;  /* 0x0000000106068899 */ /* 0x000fe400080006ff */
[----:B------:R-:W-:-:S04]  /*16a0*/  @!UP0 UIADD3 UR4, UPT, UPT, -UR4, 0x100000, URZ ;  /* 0x0010000004048890 */ /* 0x000fc8000fffe1ff */
[----:B------:R-:W-:Y:S02]  /*16b0*/  @!UP0 USHF.L.U32 UR5, UR4, 0xb, URZ ;  /* 0x0000000b04058899 */ /* 0x000fe400080006ff */
[----:B------:R-:W-:Y:S01]  /*16c0*/  @!UP0 USHF.L.U32 UR4, UR4, 0x1, URZ ;  /* 0x0000000104048899 */ /* 0x000fe200080006ff */
[----:B------:R-:W-:Y:S01]  /*16d0*/  VOTEU.ALL UP0, P3 ;  /* 0x0000000000ff7886 */ /* 0x000fe20001800000 */
[----:B------:R-:W2:Y:S04]  /*16e0*/  FENCE.VIEW.ASYNC.S ;  /* 0x00000000000073c6 */ /* 0x000ea80000000000 */
[----:B--2---:R2:W3:Y:S06]  /*16f0*/  @!UP0 SYNCS.EXCH.64 URZ, [UR12+0x6000], UR6 ;  /* 0x006000060cff85b2 */ /* 0x0044ec0008000100 */
[----:B------:R2:W4:Y:S01]  /*1700*/  @!UP1 SYNCS.EXCH.64 URZ, [UR12+0x6010], UR4 ;  /* 0x006010040cff95b2 */ /* 0x0005220008000100 */
[----:B------:R-:W-:Y:S05]  /*1710*/  @!P0 BRA `(.L_x_53) ;  /* 0x0000000400dc8947 */ /* 0x000fea0003800000 */
[----:B---34-:R-:W-:Y:S01]  /*1720*/  BAR.SYNC.DEFER_BLOCKING 0x0 ;  /* 0x0000000000007b1d */ /* 0x018fe20000010000 */
[----:B------:R-:W-:Y:S01]  /*1730*/  ELECT P1, URZ, PT ;  /* 0x0000000000ff782f */ /* 0x000fe20003820000 */
[----:B------:R-:W-:Y:S01]  /*1740*/  @!P3 IMAD.MOV.U32 R3, RZ, RZ, 0x6000 ;  /* 0x00006000ff03b424 */ /* 0x000fe200078e00ff */
[----:B------:R-:W-:Y:S02]  /*1750*/  UIADD3 UR24, UPT, UPT, UR12, 0x4000, URZ ;  /* 0x000040000c187890 */ /* 0x000fe4000fffe0ff */
[----:B------:R-:W-:Y:S02]  /*1760*/  ISETP.LT.U32.AND P1, PT, R2, 0x20, P1 ;  /* 0x000000200200780c */ /* 0x000fe40000f21070 */
[----:B------:R-:W-:Y:S01]  /*1770*/  ELECT P0, URZ, PT ;  /* 0x0000000000ff782f */ /* 0x000fe20003800000 */
[----:B--2---:R-:W-:-:S03]  /*1780*/  ULOP3.LUT UR4, UR23, 0x1, URZ, 0xc0, !UPT ;  /* 0x0000000117047892 */ /* 0x004fc6000f8ec0ff */
[----:B------:R-:W-:Y:S01]  /*1790*/  ISETP.LT.U32.AND P0, PT, R2, 0x40, P0 ;  /* 0x000000400200780c */ /* 0x000fe20000701070 */
[----:B------:R-:W-:Y:S02]  /*17a0*/  USHF.R.U32.HI UR6, URZ, 0x4, UR12 ;  /* 0x00000004ff067899 */ /* 0x000fe4000801160c */
[----:B------:R-:W-:Y:S02]  /*17b0*/  ULEA UR28, UR4, UR12, 0xd ;  /* 0x0000000c041c7291 */ /* 0x000fe4000f8e68ff */
[----:B------:R-:W-:Y:S02]  /*17c0*/  ULEA UR30, UR4, UR22, 0x7 ;  /* 0x00000016041e7291 */ /* 0x000fe4000f8e38ff */
[----:B------:R-:W-:Y:S01]  /*17d0*/  USHF.R.U32.HI UR4, URZ, 0x4, UR24 ;  /* 0x00000004ff047899 */ /* 0x000fe20008011618 */
[----:B------:R-:W-:Y:S01]  /*17e0*/  VOTEU.ANY UP0, P1 ;  /* 0x0000000000ff7886 */ /* 0x000fe20000800100 */
[----:B------:R-:W-:Y:S01]  /*17f0*/  VOTEU.ANY UP2, P1 ;  /* 0x0000000000ff7886 */ /* 0x000fe20000840100 */
[----:B------:R-:W-:-:S03]  /*1800*/  USGXT.U32 UR6, UR6, 0xe ;  /* 0x0000000e0606789a */ /* 0x000fc60008000000 */
[----:B------:R-:W-:Y:S01]  /*1810*/  VOTEU.ANY UP1, P0 ;  /* 0x0000000000ff7886 */ /* 0x000fe20000020100 */
[----:B------:R2:W-:Y:S01]  /*1820*/  @!P3 SYNCS.ARRIVE.TRANS64 RZ, [UR12+0x6000], R3 ;  /* 0x00600003ffffb9a7 */ /* 0x0005e2000800000c */
[----:B------:R-:W-:Y:S01]  /*1830*/  @UP0 UIADD3 UR25, UPT, UPT, UR12, 0x6000, URZ ;  /* 0x000060000c190890 */ /* 0x000fe2000fffe0ff */
[----:B------:R-:W-:Y:S01]  /*1840*/  @UP0 UMOV UR26, URZ ;  /* 0x000000ff001a0c82 */ /* 0x000fe20008000000 */
[----:B------:R-:W-:Y:S01]  /*1850*/  BAR.SYNC.DEFER_BLOCKING 0x0 ;  /* 0x0000000000007b1d */ /* 0x000fe20000010000 */
[----:B------:R-:W-:Y:S02]  /*1860*/  @UP1 UIADD3 UR29, UPT, UPT, UR12, 0x6000, URZ ;  /* 0x000060000c1d1890 */ /* 0x000fe4000fffe0ff */
[----:B------:R-:W-:Y:S02]  /*1870*/  USGXT.U32 UR4, UR4, 0xe ;  /* 0x0000000e0404789a */ /* 0x000fe40008000000 */
[----:B------:R-:W-:Y:S01]  /*1880*/  ULOP3.LUT UR16, UR6, 0x2000000, URZ, 0xfc, !UPT ;  /* 0x0200000006107892 */ /* 0x000fe2000f8efcff */
[----:B------:R-:W-:Y:S01]  /*1890*/  VOTEU.ANY UP3, P0 ;  /* 0x0000000000ff7886 */ /* 0x000fe20000060100 */
[----:B------:R-:W-:Y:S01]  /*18a0*/  @UP1 UMOV UR31, URZ ;  /* 0x000000ff001f1c82 */ /* 0x000fe20008000000 */
[----:B------:R-:W-:Y:S01]  /*18b0*/  UMOV UR20, 0x2000100 ;  /* 0x0200010000147882 */ /* 0x000fe20000000000 */
[----:B------:R-:W-:Y:S01]  /*18c0*/  UMOV UR21, 0x40004040 ;  /* 0x4000404000157882 */ /* 0x000fe20000000000 */
[----:B------:R-:W-:Y:S01]  /*18d0*/  UMOV UR7, URZ ;  /* 0x000000ff00077c82 */ /* 0x000fe20008000000 */
[----:B------:R-:W-:Y:S01]  /*18e0*/  UMOV UR18, 0xfffffffe ;  /* 0xfffffffe00127882 */ /* 0x000fe20000000000 */
[----:B------:R-:W-:Y:S01]  /*18f0*/  UMOV UR19, 0x7fffbfdf ;  /* 0x7fffbfdf00137882 */ /* 0x000fe20000000000 */
[----:B------:R-:W-:Y:S01]  /*1900*/  UMOV UR5, URZ ;  /* 0x000000ff00057c82 */ /* 0x000fe20008000000 */
[----:B------:R-:W-:-:S02]  /*1910*/  UIADD3.64 UR20, UPT, UPT, UR6, UR20, URZ ;  /* 0x0000001406147297 */ /* 0x000fc4000fffe0ff */
[----:B------:R-:W-:Y:S02]  /*1920*/  UIADD3.64 UR18, UPT, UPT, UR4, -UR18, URZ ;  /* 0x8000001204127297 */ /* 0x000fe4000fffe0ff */
[----:B------:R-:W-:Y:S01]  /*1930*/  UISETP.NE.U32.AND UP0, UPT, UR23, URZ, UPT ;  /* 0x000000ff1700728c */ /* 0x000fe2000bf05070 */
[----:B------:R-:W-:Y:S01]  /*1940*/  UMOV UR6, UR4 ;  /* 0x0000000400067c82 */ /* 0x000fe20008000000 */
[----:B------:R-:W-:Y:S01]  /*1950*/  UMOV UR7, 0x80004020 ;  /* 0x8000402000077882 */ /* 0x000fe20000000000 */
[----:B------:R-:W-:Y:S01]  /*1960*/  UMOV UR17, 0x40004040 ;  /* 0x4000404000117882 */ /* 0x000fe20000000000 */
[----:B------:R2:W-:Y:S01]  /*1970*/  @UP2 UTMALDG.2D [UR24], [UR8] ;  /* 0x00000018080025b4 */ /* 0x0005e20008008000 */
[----:B------:R3:W-:Y:S06]  /*1980*/  MEMBAR.ALL.CTA ;  /* 0x0000000000007992 */ /* 0x0007ec0000008000 */
[----:B---3--:R-:W3:Y:S02]  /*1990*/  FENCE.VIEW.ASYNC.S ;  /* 0x00000000000073c6 */ /* 0x008ee40000000000 */
[----:B---3--:R-:W-:Y:S06]  /*19a0*/  BAR.SYNC.DEFER_BLOCKING 0x0 ;  /* 0x0000000000007b1d */ /* 0x008fec0000010000 */
[----:B------:R2:W-:Y:S02]  /*19b0*/  @UP3 UTMALDG.2D [UR28], [UR10] ;  /* 0x0000001c0a0035b4 */ /* 0x0005e40008008000 */
[----:B------:R-:W-:Y:S06]  /*19c0*/  BAR.SYNC.DEFER_BLOCKING 0x0 ;  /* 0x0000000000007b1d */ /* 0x000fec0000010000 */
[----:B------:R-:W3:Y:S02]  /*19d0*/  SYNCS.PHASECHK.TRANS64.TRYWAIT P0, [UR12+0x6000], RZ ;  /* 0x006000ffff0075a7 */ /* 0x000ee4000800110c */
[----:B--23--:R-:W-:Y:S05]  /*19e0*/  @!P0 BRA `(.L_x_54) ;  /* 0x0000001000bc8947 */ /* 0x00cfea0003800000 */
.L_x_66:
[----:B------:R-:W-:Y:S05]  /*19f0*/  BRA.U UP0, `(.L_x_55) ;  /* 0x00000001001c7547 */ /* 0x000fea000b800000 */
[----:B------:R-:W-:Y:S01]  /*1a00*/  UMOV UR4, 0x0 ;  /* 0x0000000000047882 */ /* 0x000fe20000000000 */
[----:B------:R-:W-:Y:S01]  /*1a10*/  UMOV UR5, 0x8410010 ;  /* 0x0841001000057882 */ /* 0x000fe20000000000 */
[----:B------:R-:W-:Y:S01]  /*1a20*/  UMOV UR24, 0x0 ;  /* 0x0000000000187882 */ /* 0x000fe20000000000 */
[----:B------:R-:W-:Y:S01]  /*1a30*/  UMOV UR25, 0x8410010 ;  /* 0x0841001000197882 */ /* 0x000fe20000000000 */
[----:B------:R2:W-:Y:S01]  /*1a40*/  UTCQMMA gdesc[UR6], gdesc[UR16], tmem[UR32], tmem[UR4], idesc[UR5], !UPT ;  /* 0x00ff0410060075ea */ /* 0x0005e2000f800320 */
[----:B------:R2:W-:Y:S01]  /*1a50*/  UTCQMMA gdesc[UR18], gdesc[UR20], tmem[UR32], tmem[UR24], idesc[UR25], UPT ;  /* 0x00ff1814120075ea */ /* 0x0005e2000b800320 */
[----:B------:R-:W-:Y:S02]  /*1a60*/  NOP ;  /* 0x0000000000007918 */ /* 0x000fe40000000000 */
.L_x_55:
[----:B------:R-:W-:Y:S01]  /*1a70*/  ELECT P0, URZ, PT ;  /* 0x0000000000ff782f */ /* 0x000fe20003800000 */
[----:B--2---:R-:W-:-:S03]  /*1a80*/  UIADD3 UR4, UPT, UPT, UR12, 0x6010, URZ ;  /* 0x000060100c047890 */ /* 0x004fc6000fffe0ff */
[----:B------:R-:W-:Y:S01]  /*1a90*/  ISETP.LT.U32.AND P0, PT, R2, 0x20, P0 ;  /* 0x000000200200780c */ /* 0x000fe20000701070 */
[----:B------:R-:W-:-:S12]  /*1aa0*/  UMOV UR5, URZ ;  /* 0x000000ff00057c82 */ /* 0x000fd80008000000 */
[----:B------:R-:W-:Y:S01]  /*1ab0*/  VOTEU.ANY UP0, P0 ;  /* 0x0000000000ff7886 */ /* 0x000fe20000000100 */
[----:B------:R-:W-:Y:S01]  /*1ac0*/  VOTEU.ANY UP1, P0 ;  /* 0x0000000000ff7886 */ /* 0x000fe20000020100 */
[----:B------:R-:W-:-:S03]  /*1ad0*/  ISETP.GE.U32.AND P0, PT, R12, 0x41, PT ;  /* 0x000000410c00780c */ /* 0x000fc60003f06070 */
[----:B------:R-:W-:Y:S02]  /*1ae0*/  @UP0 UMOV UR24, UR4 ;  /* 0x0000000400180c82 */ /* 0x000fe40008000000 */
[----:B------:R2:W-:Y:S01]  /*1af0*/  @UP1 UTCBAR [UR24], URZ ;  /* 0x000000ff180013e9 */ /* 0x0005e200080000ff */
[----:B------:R-:W-:Y:S06]  /*1b00*/  BAR.SYNC.DEFER_BLOCKING 0x0 ;  /* 0x0000000000007b1d */ /* 0x000fec0000010000 */
[----:B------:R-:W3:Y:S02]  /*1b10*/  SYNCS.PHASECHK.TRANS64.TRYWAIT P1, [UR12+0x6010], RZ ;  /* 0x006010ffff0075a7 */ /* 0x000ee4000802110c */
[----:B--23--:R-:W-:Y:S05]  /*1b20*/  @!P1 BRA `(.L_x_56) ;  /* 0x0000001000789947 */ /* 0x00cfea0003800000 */
.L_x_67:
[----:B------:R-:W-:Y:S05]  /*1b30*/  @!P0 BRA `(.L_x_53) ;  /* 0x0000000000d48947 */ /* 0x000fea0003800000 */
[----:B------:R-:W-:Y:S01]  /*1b40*/  IMAD.MOV.U32 R3, RZ, RZ, 0x1 ;  /* 0x00000001ff037424 */ /* 0x000fe200078e00ff */
[----:B------:R-:W2:Y:S01]  /*1b50*/  LDCU UR30, c[0x0][0x3a0] ;  /* 0x00007400ff1e77ac */ /* 0x000ea20008000800 */
[----:B------:R-:W-:-:S05]  /*1b60*/  UMOV UR26, 0x40 ;  /* 0x00000040001a7882 */ /* 0x000fca0000000000 */
.L_x_60:
[----:B------:R-:W-:Y:S01]  /*1b70*/  BAR.SYNC.DEFER_BLOCKING 0x0 ;  /* 0x0000000000007b1d */ /* 0x000fe20000010000 */
[----:B------:R-:W-:Y:S01]  /*1b80*/  ELECT P1, URZ, PT ;  /* 0x0000000000ff782f */ /* 0x000fe20003820000 */
[----:B-----5:R-:W-:Y:S01]  /*1b90*/  @!P3 IMAD.MOV.U32 R4, RZ, RZ, 0x6000 ;  /* 0x00006000ff04b424 */ /* 0x020fe200078e00ff */
[----:B------:R-:W-:Y:S02]  /*1ba0*/  ELECT P0, URZ, PT ;  /* 0x0000000000ff782f */ /* 0x000fe40003800000 */
[C---:B------:R-:W-:Y:S01]  /*1bb0*/  ISETP.LT.U32.AND P1, PT, R2.reuse, 0x20, P1 ;  /* 0x000000200200780c */ /* 0x040fe20000f21070 */
[----:B------:R-:W-:Y:S01]  /*1bc0*/  ULOP3.LUT UR28, UR23, 0x1, URZ, 0xc0, !UPT ;  /* 0x00000001171c7892 */ /* 0x000fe2000f8ec0ff */
[----:B------:R-:W-:Y:S01]  /*1bd0*/  ISETP.LT.U32.AND P0, PT, R2, 0x40, P0 ;  /* 0x000000400200780c */ /* 0x000fe20000701070 */
[----:B------:R-:W-:Y:S02]  /*1be0*/  UMOV UR39, UR26 ;  /* 0x0000001a00277c82 */ /* 0x000fe40008000000 */
[----:B------:R-:W-:-:S02]  /*1bf0*/  ULEA UR36, UR28, UR12, 0xd ;  /* 0x0000000c1c247291 */ /* 0x000fc4000f8e68ff */
[----:B------:R-:W-:-:S06]  /*1c00*/  ULEA UR38, UR28, UR22, 0x7 ;  /* 0x000000161c267291 */ /* 0x000fcc000f8e38ff */
[----:B------:R-:W-:Y:S02]  /*1c10*/  VOTEU.ANY UP0, P1 ;  /* 0x0000000000ff7886 */ /* 0x000fe40000800100 */
[----:B------:R-:W-:-:S03]  /*1c20*/  VOTEU.ANY UP1, P0 ;  /* 0x0000000000ff7886 */ /* 0x000fc60000020100 */
[----:B------:R-:W-:Y:S02]  /*1c30*/  @UP0 UIADD3 UR24, UPT, UPT, UR12, 0x4000, URZ ;  /* 0x000040000c180890 */ /* 0x000fe4000fffe0ff */
[----:B------:R3:W-:Y:S01]  /*1c40*/  @!P3 SYNCS.ARRIVE.TRANS64 RZ, [UR12+0x6000], R4 ;  /* 0x00600004ffffb9a7 */ /* 0x0007e2000800000c */
[----:B------:R-:W-:Y:S01]  /*1c50*/  @UP0 UIADD3 UR25, UPT, UPT, UR12, 0x6000, URZ ;  /* 0x000060000c190890 */ /* 0x000fe2000fffe0ff */
[----:B------:R-:W-:Y:S01]  /*1c60*/  VOTEU.ANY UP0, P1 ;  /* 0x0000000000ff7886 */ /* 0x000fe20000800100 */
[----:B------:R-:W-:Y:S01]  /*1c70*/  BAR.SYNC.DEFER_BLOCKING 0x0 ;  /* 0x0000000000007b1d */ /* 0x000fe20000010000 */
[----:B------:R-:W-:Y:S01]  /*1c80*/  @UP1 UIADD3 UR37, UPT, UPT, UR12, 0x6000, URZ ;  /* 0x000060000c251890 */ /* 0x000fe2000fffe0ff */
[----:B---3--:R-:W-:-:S04]  /*1c90*/  IMAD.U32 R4, R3, -0x80000000, RZ ;  /* 0x8000000003047824 */ /* 0x008fc800078e00ff */
[----:B------:R-:W-:Y:S01]  /*1ca0*/  VOTEU.ANY UP1, P0 ;  /* 0x0000000000ff7886 */ /* 0x000fe20000020100 */
[----:B------:R3:W-:Y:S01]  /*1cb0*/  @UP0 UTMALDG.2D [UR24], [UR8] ;  /* 0x00000018080005b4 */ /* 0x0007e20008008000 */
[----:B------:R-:W-:Y:S01]  /*1cc0*/  UISETP.NE.U32.AND UP0, UPT, UR23, URZ, UPT ;  /* 0x000000ff1700728c */ /* 0x000fe2000bf05070 */
[----:B------:R4:W-:Y:S06]  /*1cd0*/  MEMBAR.ALL.CTA ;  /* 0x0000000000007992 */ /* 0x0009ec0000008000 */
[----:B----4-:R-:W4:Y:S02]  /*1ce0*/  FENCE.VIEW.ASYNC.S ;  /* 0x00000000000073c6 */ /* 0x010f240000000000 */
[----:B----4-:R-:W-:Y:S06]  /*1cf0*/  BAR.SYNC.DEFER_BLOCKING 0x0 ;  /* 0x0000000000007b1d */ /* 0x010fec0000010000 */
[----:B------:R3:W-:Y:S02]  /*1d00*/  @UP1 UTMALDG.2D [UR36], [UR10] ;  /* 0x000000240a0015b4 */ /* 0x0007e40008008000 */
[----:B------:R-:W-:Y:S06]  /*1d10*/  BAR.SYNC.DEFER_BLOCKING 0x0 ;  /* 0x0000000000007b1d */ /* 0x000fec0000010000 */
[----:B------:R-:W4:Y:S02]  /*1d20*/  SYNCS.PHASECHK.TRANS64.TRYWAIT P0, [UR12+0x6000], R4 ;  /* 0x00600004ff0075a7 */ /* 0x000f24000800110c */
[----:B---34-:R-:W-:Y:S05]  /*1d30*/  @!P0 BRA `(.L_x_57) ;  /* 0x0000001000008947 */ /* 0x018fea0003800000 */
.L_x_68:
[----:B------:R-:W-:Y:S05]  /*1d40*/  BRA.U UP0, `(.L_x_58) ;  /* 0x00000001001c7547 */ /* 0x000fea000b800000 */
[----:B------:R-:W-:Y:S01]  /*1d50*/  UMOV UR24, 0x0 ;  /* 0x0000000000187882 */ /* 0x000fe20000000000 */
[----:B------:R-:W-:Y:S01]  /*1d60*/  UMOV UR25, 0x8410010 ;  /* 0x0841001000197882 */ /* 0x000fe20000000000 */
[----:B------:R-:W-:Y:S01]  /*1d70*/  UMOV UR28, 0x0 ;  /* 0x00000000001c7882 */ /* 0x000fe20000000000 */
[----:B------:R-:W-:Y:S01]  /*1d80*/  UMOV UR29, 0x8410010 ;  /* 0x08410010001d7882 */ /* 0x000fe20000000000 */
[----:B------:R3:W-:Y:S01]  /*1d90*/  UTCQMMA gdesc[UR6], gdesc[UR16], tmem[UR32], tmem[UR24], idesc[UR25], UPT ;  /* 0x00ff1810060075ea */ /* 0x0007e2000b800320 */
[----:B------:R3:W-:Y:S01]  /*1da0*/  UTCQMMA gdesc[UR18], gdesc[UR20], tmem[UR32], tmem[UR28], idesc[UR29], UPT ;  /* 0x00ff1c14120075ea */ /* 0x0007e2000b800320 */
[----:B------:R-:W-:Y:S02]  /*1db0*/  NOP ;  /* 0x0000000000007918 */ /* 0x000fe40000000000 */
.L_x_58:
[----:B------:R-:W-:-:S04]  /*1dc0*/  ELECT P0, URZ, PT ;  /* 0x0000000000ff782f */ /* 0x000fc80003800000 */
[----:B------:R-:W-:-:S13]  /*1dd0*/  ISETP.LT.U32.AND P0, PT, R2, 0x20, P0 ;  /* 0x000000200200780c */ /* 0x000fda0000701070 */
[----:B------:R-:W-:Y:S01]  /*1de0*/  VOTEU.ANY UP0, P0 ;  /* 0x0000000000ff7886 */ /* 0x000fe20000000100 */
[----:B------:R-:W-:-:S04]  /*1df0*/  VOTEU.ANY UP1, P0 ;  /* 0x0000000000ff7886 */ /* 0x000fc80000020100 */
[----:B---3--:R-:W-:Y:S02]  /*1e00*/  @UP0 UMOV UR24, UR4 ;  /* 0x0000000400180c82 */ /* 0x008fe40008000000 */
[----:B------:R3:W-:Y:S01]  /*1e10*/  @UP1 UTCBAR [UR24], URZ ;  /* 0x000000ff180013e9 */ /* 0x0007e200080000ff */
[----:B------:R-:W-:Y:S06]  /*1e20*/  BAR.SYNC.DEFER_BLOCKING 0x0 ;  /* 0x0000000000007b1d */ /* 0x000fec0000010000 */
[----:B------:R-:W4:Y:S02]  /*1e30*/  SYNCS.PHASECHK.TRANS64.TRYWAIT P0, [UR12+0x6010], R4 ;  /* 0x00601004ff0075a7 */ /* 0x000f24000800110c */
[----:B---34-:R-:W-:Y:S05]  /*1e40*/  @!P0 BRA `(.L_x_59) ;  /* 0x0000000c00c88947 */ /* 0x018fea0003800000 */
.L_x_69:
[----:B------:R-:W-:Y:S01]  /*1e50*/  UIADD3 UR26, UPT, UPT, UR26, 0x40, URZ ;  /* 0x000000401a1a7890 */ /* 0x000fe2000fffe0ff */
[----:B------:R-:W-:-:S03]  /*1e60*/  LOP3.LUT R3, R3, 0x1, RZ, 0x3c, !PT ;  /* 0x0000000103037812 */ /* 0x000fc600078e3cff */
[----:B--2---:R-:W-:-:S09]  /*1e70*/  UISETP.GE.AND UP0, UPT, UR26, UR30, UPT ;  /* 0x0000001e1a00728c */ /* 0x004fd2000bf06270 */
[----:B------:R-:W-:Y:S05]  /*1e80*/  BRA.U !UP0, `(.L_x_60) ;  /* 0xfffffffd08387547 */ /* 0x000fea000b83ffff */
.L_x_53:
[----:B---34-:R-:W-:Y:S06]  /*1e90*/  BAR.SYNC.DEFER_BLOCKING 0x0 ;  /* 0x0000000000007b1d */ /* 0x018fec0000010000 */
[----:B------:R-:W-:Y:S04]  /*1ea0*/  BSSY.RECONVERGENT B3, `(.L_x_61) ;  /* 0x0000004000037945 */ /* 0x000fe80003800200 */
[----:B------:R-:W-:Y:S05]  /*1eb0*/  @P3 BRA `(.L_x_62) ;  /* 0x0000000000083947 */ /* 0x000fea0003800000 */
[----:B------:R-:W3:Y:S02]  /*1ec0*/  SYNCS.CCTL.IV [UR12+0x6000] ;  /* 0x00600000ff0079b1 */ /* 0x000ee4000800000c */
[----:B---3--:R-:W3:Y:S02]  /*1ed0*/  SYNCS.CCTL.IV [UR12+0x6010] ;  /* 0x00601000ff0079b1 */ /* 0x008ee4000800000c */
.L_x_62:
[----:B--2---:R-:W-:Y:S05]  /*1ee0*/  BSYNC.RECONVERGENT B3 ;  /* 0x0000000000037941 */ /* 0x004fea0003800200 */
.L_x_61:
[----:B------:R-:W-:Y:S01]  /*1ef0*/  USHF.L.U32 UR4, UR23, 0x15, URZ ;  /* 0x0000001517047899 */ /* 0x000fe200080006ff */
[----:B------:R-:W-:Y:S01]  /*1f00*/  IMAD.SHL.U32 R3, R0, 0x80, RZ ;  /* 0x0000008000037824 */ /* 0x000fe200078e00ff */
[----:B------:R-:W-:Y:S02]  /*1f10*/  ELECT P0, URZ, PT ;  /* 0x0000000000ff782f */ /* 0x000fe40003800000 */
[----:B------:R-:W-:Y:S02]  /*1f20*/  ULOP3.LUT UR4, UR4, 0x600000, URZ, 0xc0, !UPT ;  /* 0x0060000004047892 */ /* 0x000fe4000f8ec0ff */
[----:B------:R-:W-:Y:S01]  /*1f30*/  ISETP.LT.U32.AND P0, PT, R2, 0x40, P0 ;  /* 0x000000400200780c */ /* 0x000fe20000701070 */
[----:B------:R-:W-:Y:S02]  /*1f40*/  ULOP3.LUT UR23, UR23, 0x1, URZ, 0xc0, !UPT ;  /* 0x0000000117177892 */ /* 0x000fe4000f8ec0ff */
[----:B------:R-:W-:Y:S02]  /*1f50*/  UIADD3 UR4, UPT, UPT, UR32, UR4, URZ ;  /* 0x0000000420047290 */ /* 0x000fe4000fffe0ff */
[----:B------:R-:W-:-:S02]  /*1f60*/  USHF.L.U32 UR6, UR13, 0x7, URZ ;  /* 0x000000070d067899 */ /* 0x000fc400080006ff */
[----:B------:R-:W-:-:S05]  /*1f70*/  ULEA UR5, UR23, UR22, 0x7 ;  /* 0x0000001617057291 */ /* 0x000fca000f8e38ff */
[----:B------:R-:W2:Y:S01]  /*1f80*/  LDTM.x64 R100, tmem[UR4] ;  /* 0x00000004006479ee */ /* 0x000ea20008340000 */
[----:B------:R-:W-:Y:S01]  /*1f90*/  VOTEU.ANY UP1, P0 ;  /* 0x0000000000ff7886 */ /* 0x000fe20000020100 */
[----:B------:R-:W-:Y:S01]  /*1fa0*/  VOTEU.ANY UP0, P0 ;  /* 0x0000000000ff7886 */ /* 0x000fe20000000100 */
[----:B--2---:R-:W-:Y:S02]  /*1fb0*/  F2FP.SATFINITE.E4M3.F32.PACK_AB_MERGE_C R102, R103, R102, RZ ;  /* 0x000000666766723e */ /* 0x004fe400048070ff */
[----:B------:R-:W-:Y:S02]  /*1fc0*/  F2FP.SATFINITE.E4M3.F32.PACK_AB_MERGE_C R106, R107, R106, RZ ;  /* 0x0000006a6b6a723e */ /* 0x000fe400048070ff */
[----:B------:R-:W-:Y:S02]  /*1fd0*/  F2FP.SATFINITE.E4M3.F32.PACK_AB_MERGE_C R164, R101, R100, R102 ;  /* 0x0000006465a4723e */ /* 0x000fe40004807066 */
[----:B------:R-:W2:Y:S01]  /*1fe0*/  LDTM.x64 R40, tmem[UR4+0x40] ;  /* 0x00004004002879ee */ /* 0x000ea20008340000 */
[----:B------:R-:W-:-:S02]  /*1ff0*/  F2FP.SATFINITE.E4M3.F32.PACK_AB_MERGE_C R110, R111, R110, RZ ;  /* 0x0000006e6f6e723e */ /* 0x000fc400048070ff */
[----:B------:R-:W-:Y:S02]  /*2000*/  F2FP.SATFINITE.E4M3.F32.PACK_AB_MERGE_C R114, R115, R114, RZ ;  /* 0x000000727372723e */ /* 0x000fe400048070ff */
[----:B------:R-:W-:Y:S02]  /*2010*/  F2FP.SATFINITE.E4M3.F32.PACK_AB_MERGE_C R165, R105, R104, R106 ;  /* 0x0000006869a5723e */ /* 0x000fe4000480706a */
[----:B------:R-:W-:Y:S02]  /*2020*/  F2FP.SATFINITE.E4M3.F32.PACK_AB_MERGE_C R166, R109, R108, R110 ;  /* 0x0000006c6da6723e */ /* 0x000fe4000480706e */
[----:B------:R-:W-:Y:S02]  /*2030*/  F2FP.SATFINITE.E4M3.F32.PACK_AB_MERGE_C R167, R113, R112, R114 ;  /* 0x0000007071a7723e */ /* 0x000fe40004807072 */
[----:B------:R-:W-:Y:S02]  /*2040*/  F2FP.SATFINITE.E4M3.F32.PACK_AB_MERGE_C R118, R119, R118, RZ ;  /* 0x000000767776723e */ /* 0x000fe400048070ff */
[----:B------:R-:W-:-:S02]  /*2050*/  F2FP.SATFINITE.E4M3.F32.PACK_AB_MERGE_C R122, R123, R122, RZ ;  /* 0x0000007a7b7a723e */ /* 0x000fc400048070ff */
[----:B------:R-:W-:Y:S02]  /*2060*/  F2FP.SATFINITE.E4M3.F32.PACK_AB_MERGE_C R126, R127, R126, RZ ;  /* 0x0000007e7f7e723e */ /* 0x000fe400048070ff */
[----:B------:R-:W-:Y:S02]  /*2070*/  F2FP.SATFINITE.E4M3.F32.PACK_AB_MERGE_C R119, R131, R130, RZ ;  /* 0x000000828377723e */ /* 0x000fe400048070ff */
[----:B------:R-:W-:Y:S02]  /*2080*/  F2FP.SATFINITE.E4M3.F32.PACK_AB_MERGE_C R134, R135, R134, RZ ;  /* 0x000000868786723e */ /* 0x000fe400048070ff */
[----:B------:R-:W-:Y:S02]  /*2090*/  F2FP.SATFINITE.E4M3.F32.PACK_AB_MERGE_C R138, R139, R138, RZ ;  /* 0x0000008a8b8a723e */ /* 0x000fe400048070ff */
[----:B------:R-:W-:Y:S02]  /*20a0*/  F2FP.SATFINITE.E4M3.F32.PACK_AB_MERGE_C R142, R143, R142, RZ ;  /* 0x0000008e8f8e723e */ /* 0x000fe400048070ff */
[----:B--2---:R-:W-:-:S02]  /*20b0*/  F2FP.SATFINITE.E4M3.F32.PACK_AB_MERGE_C R42, R43, R42, RZ ;  /* 0x0000002a2b2a723e */ /* 0x004fc400048070ff */
[----:B------:R-:W-:Y:S02]  /*20c0*/  F2FP.SATFINITE.E4M3.F32.PACK_AB_MERGE_C R46, R47, R46, RZ ;  /* 0x0000002e2f2e723e */ /* 0x000fe400048070ff */
[----:B------:R-:W-:Y:S02]  /*20d0*/  F2FP.SATFINITE.E4M3.F32.PACK_AB_MERGE_C R50, R51, R50, RZ ;  /* 0x000000323332723e */ /* 0x000fe400048070ff */
[----:B------:R-:W-:Y:S02]  /*20e0*/  F2FP.SATFINITE.E4M3.F32.PACK_AB_MERGE_C R54, R55, R54, RZ ;  /* 0x000000363736723e */ /* 0x000fe400048070ff */
[----:B------:R-:W-:Y:S02]  /*20f0*/  F2FP.SATFINITE.E4M3.F32.PACK_AB_MERGE_C R58, R59, R58, RZ ;  /* 0x0000003a3b3a723e */ /* 0x000fe400048070ff */
[----:B------:R-:W-:Y:S02]  /*2100*/  F2FP.SATFINITE.E4M3.F32.PACK_AB_MERGE_C R62, R63, R62, RZ ;  /* 0x0000003e3f3e723e */ /* 0x000fe400048070ff */
[----:B------:R-:W-:-:S02]  /*2110*/  F2FP.SATFINITE.E4M3.F32.PACK_AB_MERGE_C R66, R67, R66, RZ ;  /* 0x000000424342723e */ /* 0x000fc400048070ff */
[----:B------:R-:W-:Y:S02]  /*2120*/  F2FP.SATFINITE.E4M3.F32.PACK_AB_MERGE_C R70, R71, R70, RZ ;  /* 0x000000464746723e */ /* 0x000fe400048070ff */
[----:B------:R-:W-:Y:S02]  /*2130*/  F2FP.SATFINITE.E4M3.F32.PACK_AB_MERGE_C R74, R75, R74, RZ ;  /* 0x0000004a4b4a723e */ /* 0x000fe400048070ff */
[----:B------:R-:W-:Y:S02]  /*2140*/  F2FP.SATFINITE.E4M3.F32.PACK_AB_MERGE_C R104, R41, R40, R42 ;  /* 0x000000282968723e */ /* 0x000fe4000480702a */
[----:B------:R-:W-:Y:S02]  /*2150*/  F2FP.SATFINITE.E4M3.F32.PACK_AB_MERGE_C R105, R45, R44, R46 ;  /* 0x0000002c2d69723e */ /* 0x000fe4000480702e */
[----:B------:R-:W-:Y:S02]  /*2160*/  F2FP.SATFINITE.E4M3.F32.PACK_AB_MERGE_C R106, R49, R48, R50 ;  /* 0x00000030316a723e */ /* 0x000fe40004807032 */
[----:B------:R-:W-:-:S02]  /*2170*/  F2FP.SATFINITE.E4M3.F32.PACK_AB_MERGE_C R107, R53, R52, R54 ;  /* 0x00000034356b723e */ /* 0x000fc40004807036 */
[----:B------:R-:W-:Y:S02]  /*2180*/  F2FP.SATFINITE.E4M3.F32.PACK_AB_MERGE_C R108, R57, R56, R58 ;  /* 0x00000038396c723e */ /* 0x000fe4000480703a */
[----:B------:R-:W-:Y:S02]  /*2190*/  F2FP.SATFINITE.E4M3.F32.PACK_AB_MERGE_C R109, R61, R60, R62 ;  /* 0x0000003c3d6d723e */ /* 0x000fe4000480703e */
[----:B------:R-:W-:Y:S02]  /*21a0*/  F2FP.SATFINITE.E4M3.F32.PACK_AB_MERGE_C R110, R65, R64, R66 ;  /* 0x00000040416e723e */ /* 0x000fe40004807042 */
[----:B------:R-:W-:Y:S02]  /*21b0*/  F2FP.SATFINITE.E4M3.F32.PACK_AB_MERGE_C R111, R69, R68, R70 ;  /* 0x00000044456f723e */ /* 0x000fe40004807046 */
[----:B------:R-:W-:Y:S02]  /*21c0*/  F2FP.SATFINITE.E4M3.F32.PACK_AB_MERGE_C R112, R73, R72, R74 ;  /* 0x000000484970723e */ /* 0x000fe4000480704a */
[----:B------:R-:W2:Y:S01]  /*21d0*/  LDTM.x64 R12, tmem[UR4+0x80] ;  /* 0x00008004000c79ee */ /* 0x000ea20008340000 */
[----:B------:R-:W-:-:S02]  /*21e0*/  F2FP.SATFINITE.E4M3.F32.PACK_AB_MERGE_C R90, R91, R90, RZ ;  /* 0x0000005a5b5a723e */ /* 0x000fc400048070ff */
[----:B------:R-:W-:Y:S02]  /*21f0*/  F2FP.SATFINITE.E4M3.F32.PACK_AB_MERGE_C R78, R79, R78, RZ ;  /* 0x0000004e4f4e723e */ /* 0x000fe400048070ff */
[----:B------:R-:W-:Y:S02]  /*2200*/  F2FP.SATFINITE.E4M3.F32.PACK_AB_MERGE_C R82, R83, R82, RZ ;  /* 0x000000525352723e */ /* 0x000fe400048070ff */
[----:B------:R-:W-:Y:S02]  /*2210*/  F2FP.SATFINITE.E4M3.F32.PACK_AB_MERGE_C R86, R87, R86, RZ ;  /* 0x000000565756723e */ /* 0x000fe400048070ff */
[----:B------:R-:W-:Y:S02]  /*2220*/  F2FP.SATFINITE.E4M3.F32.PACK_AB_MERGE_C R94, R95, R94, RZ ;  /* 0x0000005e5f5e723e */ /* 0x000fe400048070ff */
[----:B------:R-:W-:Y:S02]  /*2230*/  F2FP.SATFINITE.E4M3.F32.PACK_AB_MERGE_C R88, R89, R88, R90 ;  /* 0x000000585958723e */ /* 0x000fe4000480705a */
[----:B------:R-:W-:-:S02]  /*2240*/  F2FP.SATFINITE.E4M3.F32.PACK_AB_MERGE_C R113, R77, R76, R78 ;  /* 0x0000004c4d71723e */ /* 0x000fc4000480704e */
[----:B------:R-:W-:Y:S02]  /*2250*/  F2FP.SATFINITE.E4M3.F32.PACK_AB_MERGE_C R114, R81, R80, R82 ;  /* 0x000000505172723e */ /* 0x000fe40004807052 */
[----:B------:R-:W-:Y:S02]  /*2260*/  F2FP.SATFINITE.E4M3.F32.PACK_AB_MERGE_C R115, R85, R84, R86 ;  /* 0x000000545573723e */ /* 0x000fe40004807056 */
[----:B------:R-:W-:Y:S02]  /*2270*/  F2FP.SATFINITE.E4M3.F32.PACK_AB_MERGE_C R89, R93, R92, R94 ;  /* 0x0000005c5d59723e */ /* 0x000fe4000480705e */
        /* <DEDUP_REMOVED lines=11> */
[----:B------:R-:W-:Y:S02]  /*2330*/  F2FP.SATFINITE.E4M3.F32.PACK_AB_MERGE_C R50, R51, R50, RZ ;  /* 0x000000323332723e */ /* 0x000fe400048070ff */
[----:B------:R-:W-:Y:S02]  /*2340*/  F2FP.SATFINITE.E4M3.F32.PACK_AB_MERGE_C R54, R55, R54, RZ ;  /* 0x000000363736723e */ /* 0x000fe400048070ff */
[----:B------:R-:W-:Y:S02]  /*2350*/  F2FP.SATFINITE.E4M3.F32.PACK_AB_MERGE_C R58, R59, R58, RZ ;  /* 0x0000003a3b3a723e */ /* 0x000fe400048070ff */
[----:B------:R-:W-:-:S02]  /*2360*/  F2FP.SATFINITE.E4M3.F32.PACK_AB_MERGE_C R62, R63, R62, RZ ;  /* 0x0000003e3f3e723e */ /* 0x000fc400048070ff */
[----:B------:R-:W-:Y:S02]  /*2370*/  F2FP.SATFINITE.E4M3.F32.PACK_AB_MERGE_C R66, R67, R66, RZ ;  /* 0x000000424342723e */ /* 0x000fe400048070ff */
[----:B------:R-:W-:Y:S02]  /*2380*/  F2FP.SATFINITE.E4M3.F32.PACK_AB_MERGE_C R76, R13, R12, R14 ;  /* 0x0000000c0d4c723e */ /* 0x000fe4000480700e */
        /* <DEDUP_REMOVED lines=13> */
[----:B-----5:R-:W2:Y:S01]  /*2460*/  LDTM.x64 R4, tmem[UR4+0xc0] ;  /* 0x0000c004000479ee */ /* 0x020ea20008340000 */
[----:B------:R-:W-:Y:S01]  /*2470*/  NOP ;  /* 0x0000000000007918 */ /* 0x000fe20000000000 */
[----:B------:R-:W-:Y:S01]  /*2480*/  F2FP.SATFINITE.E4M3.F32.PACK_AB_MERGE_C R70, R71, R70, RZ ;  /* 0x000000464746723e */ /* 0x000fe200048070ff */
[----:B------:R-:W-:Y:S01]  /*2490*/  ULEA UR4, UR23, UR12, 0xe ;  /* 0x0000000c17047291 */ /* 0x000fe2000f8e70ff */
[----:B--23--:R-:W-:Y:S01]  /*24a0*/  BAR.SYNC.DEFER_BLOCKING 0x0 ;  /* 0x0000000000007b1d */ /* 0x00cfe20000010000 */
[----:B------:R-:W-:-:S02]  /*24b0*/  F2FP.SATFINITE.E4M3.F32.PACK_AB_MERGE_C R154, R155, R154, RZ ;  /* 0x0000009a9b9a723e */ /* 0x000fc400048070ff */
[----:B------:R-:W-:Y:S01]  /*24c0*/  F2FP.SATFINITE.E4M3.F32.PACK_AB_MERGE_C R94, R69, R68, R70 ;  /* 0x00000044455e723e */ /* 0x000fe20004807046 */
[----:B------:R-:W-:Y:S01]  /*24d0*/  IMAD.SHL.U32 R69, R0, 0x10, RZ ;  /* 0x0000001000457824 */ /* 0x000fe200078e00ff */
[----:B------:R-:W-:Y:S02]  /*24e0*/  LOP3.LUT R0, R3, 0x3f80, RZ, 0xc0, !PT ;  /* 0x00003f8003007812 */ /* 0x000fe400078ec0ff */
[----:B------:R-:W-:Y:S02]  /*24f0*/  F2FP.SATFINITE.E4M3.F32.PACK_AB_MERGE_C R158, R159, R158, RZ ;  /* 0x0000009e9f9e723e */ /* 0x000fe400048070ff */
[----:B------:R-:W-:Y:S02]  /*2500*/  LOP3.LUT R0, R0, 0x70, R69, 0xf8, !PT ;  /* 0x0000007000007812 */ /* 0x000fe400078ef845 */
[----:B------:R-:W-:Y:S02]  /*2510*/  F2FP.SATFINITE.E4M3.F32.PACK_AB_MERGE_C R151, R163, R162, RZ ;  /* 0x000000a2a397723e */ /* 0x000fe400048070ff */
[----:B------:R-:W-:-:S02]  /*2520*/  F2FP.SATFINITE.E4M3.F32.PACK_AB_MERGE_C R116, R117, R116, R118 ;  /* 0x000000747574723e */ /* 0x000fc40004807076 */
[----:B------:R-:W-:Y:S02]  /*2530*/  F2FP.SATFINITE.E4M3.F32.PACK_AB_MERGE_C R74, R75, R74, RZ ;  /* 0x0000004a4b4a723e */ /* 0x000fe400048070ff */
[----:B------:R-:W-:Y:S02]  /*2540*/  F2FP.SATFINITE.E4M3.F32.PACK_AB_MERGE_C R117, R121, R120, R122 ;  /* 0x000000787975723e */ /* 0x000fe4000480707a */
[----:B------:R-:W-:Y:S02]  /*2550*/  F2FP.SATFINITE.E4M3.F32.PACK_AB_MERGE_C R118, R125, R124, R126 ;  /* 0x0000007c7d76723e */ /* 0x000fe4000480707e */
[----:B------:R-:W-:Y:S02]  /*2560*/  F2FP.SATFINITE.E4M3.F32.PACK_AB_MERGE_C R6, R7, R6, RZ ;  /* 0x000000060706723e */ /* 0x000fe400048070ff */
[----:B------:R-:W-:Y:S01]  /*2570*/  F2FP.SATFINITE.E4M3.F32.PACK_AB_MERGE_C R10, R11, R10, RZ ;  /* 0x0000000a0b0a723e */ /* 0x000fe200048070ff */
[----:B------:R-:W-:Y:S01]  /*2580*/  STS.128 [R0+UR12], R164 ;  /* 0x000000a400007988 */ /* 0x000fe20008000c0c */
[----:B------:R-:W-:-:S02]  /*2590*/  F2FP.SATFINITE.E4M3.F32.PACK_AB_MERGE_C R119, R129, R128, R119 ;  /* 0x000000808177723e */ /* 0x000fc40004807077 */
[----:B------:R-:W-:Y:S01]  /*25a0*/  F2FP.SATFINITE.E4M3.F32.PACK_AB_MERGE_C R14, R15, R14, RZ ;  /* 0x0000000e0f0e723e */ /* 0x000fe200048070ff */
[----:B------:R-:W-:Y:S01]  /*25b0*/  STS.128 [R0+UR12+0x4000], R76 ;  /* 0x0040004c00007988 */ /* 0x000fe20008000c0c */
[----:B------:R-:W-:Y:S02]  /*25c0*/  F2FP.SATFINITE.E4M3.F32.PACK_AB_MERGE_C R7, R19, R18, RZ ;  /* 0x000000121307723e */ /* 0x000fe400048070ff */
[----:B------:R-:W-:Y:S02]  /*25d0*/  F2FP.SATFINITE.E4M3.F32.PACK_AB_MERGE_C R22, R23, R22, RZ ;  /* 0x000000161716723e */ /* 0x000fe400048070ff */
[----:B------:R-:W-:Y:S02]  /*25e0*/  LOP3.LUT R2, R0, 0x10, RZ, 0x3c, !PT ;  /* 0x0000001000027812 */ /* 0x000fe400078e3cff */
[----:B------:R-:W-:Y:S02]  /*25f0*/  F2FP.SATFINITE.E4M3.F32.PACK_AB_MERGE_C R132, R133, R132, R134 ;  /* 0x000000848584723e */ /* 0x000fe40004807086 */
[----:B------:R-:W-:Y:S01]  /*2600*/  F2FP.SATFINITE.E4M3.F32.PACK_AB_MERGE_C R26, R27, R26, RZ ;  /* 0x0000001a1b1a723e */ /* 0x000fe200048070ff */
[----:B------:R-:W-:Y:S01]  /*2610*/  STS.128 [R2+UR12], R116 ;  /* 0x0000007402007988 */ /* 0x000fe20008000c0c */
[----:B------:R-:W-:-:S02]  /*2620*/  F2FP.SATFINITE.E4M3.F32.PACK_AB_MERGE_C R30, R31, R30, RZ ;  /* 0x0000001e1f1e723e */ /* 0x000fc400048070ff */
[----:B------:R-:W-:Y:S01]  /*2630*/  F2FP.SATFINITE.E4M3.F32.PACK_AB_MERGE_C R23, R35, R34, RZ ;  /* 0x000000222317723e */ /* 0x000fe200048070ff */
[----:B------:R2:W-:Y:S01]  /*2640*/  STS.128 [R2+UR12+0x4000], R80 ;  /* 0x0040005002007988 */ /* 0x0005e20008000c0c */
[----:B------:R-:W-:Y:S02]  /*2650*/  F2FP.SATFINITE.E4M3.F32.PACK_AB_MERGE_C R38, R39, R38, RZ ;  /* 0x000000262726723e */ /* 0x000fe400048070ff */
[----:B------:R-:W-:Y:S02]  /*2660*/  F2FP.SATFINITE.E4M3.F32.PACK_AB_MERGE_C R4, R5, R4, R6 ;  /* 0x000000040504723e */ /* 0x000fe40004807006 */
[----:B------:R-:W-:Y:S02]  /*2670*/  F2FP.SATFINITE.E4M3.F32.PACK_AB_MERGE_C R133, R137, R136, R138 ;  /* 0x000000888985723e */ /* 0x000fe4000480708a */
[----:B------:R-:W-:Y:S02]  /*2680*/  F2FP.SATFINITE.E4M3.F32.PACK_AB_MERGE_C R134, R141, R140, R142 ;  /* 0x0000008c8d86723e */ /* 0x000fe4000480708e */
[----:B------:R-:W-:-:S02]  /*2690*/  F2FP.SATFINITE.E4M3.F32.PACK_AB_MERGE_C R135, R145, R144, R135 ;  /* 0x000000909187723e */ /* 0x000fc40004807087 */
[----:B------:R-:W-:Y:S02]  /*26a0*/  F2FP.SATFINITE.E4M3.F32.PACK_AB_MERGE_C R148, R149, R148, R150 ;  /* 0x000000949594723e */ /* 0x000fe40004807096 */
[----:B------:R-:W-:Y:S02]  /*26b0*/  F2FP.SATFINITE.E4M3.F32.PACK_AB_MERGE_C R42, R43, R42, RZ ;  /* 0x0000002a2b2a723e */ /* 0x000fe400048070ff */
[----:B------:R-:W-:Y:S02]  /*26c0*/  F2FP.SATFINITE.E4M3.F32.PACK_AB_MERGE_C R46, R47, R46, RZ ;  /* 0x0000002e2f2e723e */ /* 0x000fe400048070ff */
[----:B------:R-:W-:Y:S02]  /*26d0*/  F2FP.SATFINITE.E4M3.F32.PACK_AB_MERGE_C R39, R51, R50, RZ ;  /* 0x000000323327723e */ /* 0x000fe400048070ff */
[----:B------:R-:W-:Y:S02]  /*26e0*/  F2FP.SATFINITE.E4M3.F32.PACK_AB_MERGE_C R54, R55, R54, RZ ;  /* 0x000000363736723e */ /* 0x000fe400048070ff */
[----:B------:R-:W-:-:S02]  /*26f0*/  F2FP.SATFINITE.E4M3.F32.PACK_AB_MERGE_C R5, R9, R8, R10 ;  /* 0x000000080905723e */ /* 0x000fc4000480700a */
[----:B------:R-:W-:Y:S02]  /*2700*/  LOP3.LUT R3, R0, 0x20, RZ, 0x3c, !PT ;  /* 0x0000002000037812 */ /* 0x000fe400078e3cff */
[----:B------:R-:W-:Y:S02]  /*2710*/  F2FP.SATFINITE.E4M3.F32.PACK_AB_MERGE_C R149, R153, R152, R154 ;  /* 0x000000989995723e */ /* 0x000fe4000480709a */
[----:B------:R-:W-:Y:S01]  /*2720*/  F2FP.SATFINITE.E4M3.F32.PACK_AB_MERGE_C R150, R157, R156, R158 ;  /* 0x0000009c9d96723e */ /* 0x000fe2000480709e */
[----:B------:R3:W-:Y:S01]  /*2730*/  STS.128 [R3+UR12], R132 ;  /* 0x0000008403007988 */ /* 0x0007e20008000c0c */
[----:B------:R-:W-:Y:S02]  /*2740*/  F2FP.SATFINITE.E4M3.F32.PACK_AB_MERGE_C R151, R161, R160, R151 ;  /* 0x000000a0a197723e */ /* 0x000fe40004807097 */
[----:B------:R-:W-:Y:S01]  /*2750*/  F2FP.SATFINITE.E4M3.F32.PACK_AB_MERGE_C R98, R99, R98, RZ ;  /* 0x000000626362723e */ /* 0x000fe200048070ff */
[----:B------:R3:W-:Y:S01]  /*2760*/  STS.128 [R3+UR12+0x4000], R84 ;  /* 0x0040005403007988 */ /* 0x0007e20008000c0c */
[----:B------:R-:W-:-:S02]  /*2770*/  F2FP.SATFINITE.E4M3.F32.PACK_AB_MERGE_C R91, R103, R102, RZ ;  /* 0x00000066675b723e */ /* 0x000fc400048070ff */
[----:B------:R-:W-:Y:S02]  /*2780*/  F2FP.SATFINITE.E4M3.F32.PACK_AB_MERGE_C R95, R73, R72, R74 ;  /* 0x00000048495f723e */ /* 0x000fe4000480704a */
[----:B------:R-:W-:Y:S02]  /*2790*/  F2FP.SATFINITE.E4M3.F32.PACK_AB_MERGE_C R58, R59, R58, RZ ;  /* 0x0000003a3b3a723e */ /* 0x000fe400048070ff */
[----:B------:R-:W-:Y:S02]  /*27a0*/  F2FP.SATFINITE.E4M3.F32.PACK_AB_MERGE_C R62, R63, R62, RZ ;  /* 0x0000003e3f3e723e */ /* 0x000fe400048070ff */
[----:B------:R-:W-:Y:S02]  /*27b0*/  F2FP.SATFINITE.E4M3.F32.PACK_AB_MERGE_C R66, R67, R66, RZ ;  /* 0x000000424342723e */ /* 0x000fe400048070ff */
[----:B------:R-:W-:Y:S02]  /*27c0*/  LOP3.LUT R8, R0, 0x30, RZ, 0x3c, !PT ;  /* 0x0000003000087812 */ /* 0x000fe400078e3cff */
[----:B------:R-:W-:-:S02]  /*27d0*/  F2FP.SATFINITE.E4M3.F32.PACK_AB_MERGE_C R6, R13, R12, R14 ;  /* 0x0000000c0d06723e */ /* 0x000fc4000480700e */
[----:B------:R-:W-:Y:S01]  /*27e0*/  F2FP.SATFINITE.E4M3.F32.PACK_AB_MERGE_C R7, R17, R16, R7 ;  /* 0x000000101107723e */ /* 0x000fe20004807007 */
[----:B------:R3:W-:Y:S01]  /*27f0*/  STS.128 [R8+UR12], R148 ;  /* 0x0000009408007988 */ /* 0x0007e20008000c0c */
[----:B------:R-:W-:Y:S02]  /*2800*/  F2FP.SATFINITE.E4M3.F32.PACK_AB_MERGE_C R20, R21, R20, R22 ;  /* 0x000000141514723e */ /* 0x000fe40004807016 */
[----:B------:R-:W-:Y:S01]  /*2810*/  LOP3.LUT R9, R0, 0x40, RZ, 0x3c, !PT ;  /* 0x0000004000097812 */ /* 0x000fe200078e3cff */
[----:B------:R3:W-:Y:S01]  /*2820*/  STS.128 [R8+UR12+0x4000], R92 ;  /* 0x0040005c08007988 */ /* 0x0007e20008000c0c */
[----:B------:R-:W-:Y:S02]  /*2830*/  F2FP.SATFINITE.E4M3.F32.PACK_AB_MERGE_C R21, R25, R24, R26 ;  /* 0x000000181915723e */ /* 0x000fe4000480701a */
[----:B------:R-:W-:Y:S01]  /*2840*/  F2FP.SATFINITE.E4M3.F32.PACK_AB_MERGE_C R22, R29, R28, R30 ;  /* 0x0000001c1d16723e */ /* 0x000fe2000480701e */
[----:B------:R3:W-:Y:S01]  /*2850*/  STS.128 [R9+UR12], R104 ;  /* 0x0000006809007988 */ /* 0x0007e20008000c0c */
[----:B------:R-:W-:-:S02]  /*2860*/  F2FP.SATFINITE.E4M3.F32.PACK_AB_MERGE_C R23, R33, R32, R23 ;  /* 0x000000202117723e */ /* 0x000fc40004807017 */
[----:B------:R-:W-:Y:S01]  /*2870*/  F2FP.SATFINITE.E4M3.F32.PACK_AB_MERGE_C R36, R37, R36, R38 ;  /* 0x000000242524723e */ /* 0x000fe20004807026 */
[----:B------:R3:W-:Y:S01]  /*2880*/  STS.128 [R9+UR12+0x4000], R4 ;  /* 0x0040000409007988 */ /* 0x0007e20008000c0c */
[C---:B------:R-:W-:Y:S02]  /*2890*/  LOP3.LUT R10, R0.reuse, 0x50, RZ, 0x3c, !PT ;  /* 0x00000050000a7812 */ /* 0x040fe400078e3cff */
[----:B------:R-:W-:Y:S02]  /*28a0*/  F2FP.SATFINITE.E4M3.F32.PACK_AB_MERGE_C R37, R41, R40, R42 ;  /* 0x000000282925723e */ /* 0x000fe4000480702a */
[----:B------:R-:W-:Y:S01]  /*28b0*/  F2FP.SATFINITE.E4M3.F32.PACK_AB_MERGE_C R38, R45, R44, R46 ;  /* 0x0000002c2d26723e */ /* 0x000fe2000480702e */
[----:B------:R3:W-:Y:S01]  /*28c0*/  STS.128 [R10+UR12], R108 ;  /* 0x0000006c0a007988 */ /* 0x0007e20008000c0c */
[----:B------:R-:W-:Y:S02]  /*28d0*/  F2FP.SATFINITE.E4M3.F32.PACK_AB_MERGE_C R39, R49, R48, R39 ;  /* 0x000000303127723e */ /* 0x000fe40004807027 */
[----:B------:R-:W-:Y:S01]  /*28e0*/  F2FP.SATFINITE.E4M3.F32.PACK_AB_MERGE_C R52, R53, R52, R54 ;  /* 0x000000343534723e */ /* 0x000fe20004807036 */
[----:B------:R3:W-:Y:S01]  /*28f0*/  STS.128 [R10+UR12+0x4000], R20 ;  /* 0x004000140a007988 */ /* 0x0007e20008000c0c */
[----:B--2---:R-:W-:-:S02]  /*2900*/  LOP3.LUT R2, R0, 0x60, RZ, 0x3c, !PT ;  /* 0x0000006000027812 */ /* 0x004fc400078e3cff */
[----:B------:R-:W-:Y:S02]  /*2910*/  F2FP.SATFINITE.E4M3.F32.PACK_AB_MERGE_C R90, R97, R96, R98 ;  /* 0x00000060615a723e */ /* 0x000fe40004807062 */
[----:B------:R-:W-:Y:S01]  /*2920*/  F2FP.SATFINITE.E4M3.F32.PACK_AB_MERGE_C R91, R101, R100, R91 ;  /* 0x00000064655b723e */ /* 0x000fe2000480705b */
[----:B------:R3:W-:Y:S01]  /*2930*/  STS.128 [R2+UR12], R112 ;  /* 0x0000007002007988 */ /* 0x0007e20008000c0c */
[----:B------:R-:W-:Y:S02]  /*2940*/  F2FP.SATFINITE.E4M3.F32.PACK_AB_MERGE_C R53, R57, R56, R58 ;  /* 0x000000383935723e */ /* 0x000fe4000480703a */
[----:B------:R-:W-:Y:S01]  /*2950*/  F2FP.SATFINITE.E4M3.F32.PACK_AB_MERGE_C R54, R61, R60, R62 ;  /* 0x0000003c3d36723e */ /* 0x000fe2000480703e */
[----:B------:R3:W-:Y:S01]  /*2960*/  STS.128 [R2+UR12+0x4000], R36 ;  /* 0x0040002402007988 */ /* 0x0007e20008000c0c */
[----:B------:R-:W-:Y:S02]  /*2970*/  F2FP.SATFINITE.E4M3.F32.PACK_AB_MERGE_C R55, R65, R64, R66 ;  /* 0x000000404137723e */ /* 0x000fe40004807042 */
[----:B------:R-:W-:-:S05]  /*2980*/  LOP3.LUT R0, R0, 0x70, RZ, 0x3c, !PT ;  /* 0x0000007000007812 */ /* 0x000fca00078e3cff */
[----:B------:R3:W-:Y:S04]  /*2990*/  STS.128 [R0+UR12], R88 ;  /* 0x0000005800007988 */ /* 0x0007e80008000c0c */
[----:B------:R3:W-:Y:S01]  /*29a0*/  STS.128 [R0+UR12+0x4000], R52 ;  /* 0x0040003400007988 */ /* 0x0007e20008000c0c */
[----:B------:R2:W-:Y:S06]  /*29b0*/  MEMBAR.ALL.CTA ;  /* 0x0000000000007992 */ /* 0x0005ec0000008000 */
[----:B--2---:R-:W2:Y:S02]  /*29c0*/  FENCE.VIEW.ASYNC.S ;  /* 0x00000000000073c6 */ /* 0x004ea40000000000 */
[----:B--2---:R-:W-:Y:S06]  /*29d0*/  BAR.SYNC.DEFER_BLOCKING 0x0 ;  /* 0x0000000000007b1d */ /* 0x004fec0000010000 */
[----:B------:R3:W-:Y:S01]  /*29e0*/  @UP1 UTMASTG.2D [UR4], [UR14] ;  /* 0x000000040e0013b5 */ /* 0x0007e20008008000 */
[----:B------:R0:W-:Y:S01]  /*29f0*/  UTMACMDFLUSH ;  /* 0x00000000000079b7 */ /* 0x0001e20000000000 */
[----:B------:R-:W-:-:S04]  /*2a00*/  DEPBAR.LE SB0, 0x0 ;  /* 0x000080000000791a */ /* 0x000fc80000000000 */
[----:B------:R-:W-:Y:S08]  /*2a10*/  BAR.SYNC.DEFER_BLOCKING 0x0 ;  /* 0x0000000000007b1d */ /* 0x000ff00000010000 */
[----:B------:R-:W-:Y:S06]  /*2a20*/  BAR.SYNC.DEFER_BLOCKING 0x0 ;  /* 0x0000000000007b1d */ /* 0x000fec0000010000 */
[----:B---3--:R-:W-:Y:S05]  /*2a30*/  @P2 BRA `(.L_x_63) ;  /* 0x0000000000a02947 */ /* 0x008fea0003800000 */
[----:B------:R-:W2:Y:S01]  /*2a40*/  S2UR UR5, SR_CgaCtaId ;  /* 0x00000000000579c3 */ /* 0x000ea20000008800 */
[----:B------:R-:W-:Y:S01]  /*2a50*/  NOP ;  /* 0x0000000000007918 */ /* 0x000fe20000000000 */
[----:B------:R-:W-:Y:S01]  /*2a60*/  UMOV UR4, 0x50 ;  /* 0x0000005000047882 */ /* 0x000fe20000000000 */
[----:B------:R-:W-:Y:S02]  /*2a70*/  IMAD.U32 R0, RZ, RZ, UR32 ;  /* 0x00000020ff007e24 */ /* 0x000fe4000f8e00ff */
[----:B------:R-:W-:Y:S02]  /*2a80*/  IMAD.MOV.U32 R3, RZ, RZ, 0xff ;  /* 0x000000ffff037424 */ /* 0x000fe400078e00ff */
[----:B------:R-:W-:Y:S01]  /*2a90*/  IMAD.MOV.U32 R7, RZ, RZ, 0x1 ;  /* 0x00000001ff077424 */ /* 0x000fe200078e00ff */
[----:B------:R-:W-:-:S04]  /*2aa0*/  LOP3.LUT R0, R0, 0xffff, RZ, 0xc0, !PT ;  /* 0x0000ffff00007812 */ /* 0x000fc800078ec0ff */
[----:B------:R-:W-:-:S05]  /*2ab0*/  SHF.R.U32.HI R0, RZ, 0x5, R0 ;  /* 0x00000005ff007819 */ /* 0x000fca0000011600 */
[----:B------:R-:W-:Y:S01]  /*2ac0*/  VIADD R2, R0, 0x10 ;  /* 0x0000001000027836 */ /* 0x000fe20000000000 */
[----:B------:R-:W-:Y:S01]  /*2ad0*/  SHF.L.U32 R0, R3, R0, RZ ;  /* 0x0000000003007219 */ /* 0x000fe200000006ff */
[----:B--2---:R-:W-:-:S03]  /*2ae0*/  ULEA UR6, UR5, UR4, 0x18 ;  /* 0x0000000405067291 */ /* 0x004fc6000f8ec0ff */
[----:B------:R-:W-:-:S04]  /*2af0*/  SHF.L.U32 R3, R7, R2, RZ ;  /* 0x0000000207037219 */ /* 0x000fc800000006ff */
[----:B------:R-:W-:Y:S02]  /*2b00*/  LOP3.LUT R0, R3, R0, RZ, 0xfc, !PT ;  /* 0x0000000003007212 */ /* 0x000fe400078efcff */
[----:B------:R-:W2:Y:S02]  /*2b10*/  LDS R5, [UR6] ;  /* 0x00000006ff057984 */ /* 0x000ea40008000800 */
[C---:B------:R-:W-:Y:S02]  /*2b20*/  LOP3.LUT R2, R0.reuse, 0xffff, RZ, 0xc0, !PT ;  /* 0x0000ffff00027812 */ /* 0x040fe400078ec0ff */
[----:B--2---:R-:W-:-:S04]  /*2b30*/  LOP3.LUT R3, R0, 0xffff, R5, 0x80, !PT ;  /* 0x0000ffff00037812 */ /* 0x004fc800078e8005 */
[----:B------:R-:W-:-:S13]  /*2b40*/  ISETP.NE.AND P0, PT, R3, R2, PT ;  /* 0x000000020300720c */ /* 0x000fda0003f05270 */
[----:B------:R-:W-:Y:S05]  /*2b50*/  @P0 BRA `(.L_x_64) ;  /* 0x0000000000500947 */ /* 0x000fea0003800000 */
[----:B------:R-:W-:Y:S02]  /*2b60*/  SHF.R.U32.HI R5, RZ, 0x10, R5 ;  /* 0x00000010ff057819 */ /* 0x000fe40000011605 */
[----:B------:R-:W-:-:S04]  /*2b70*/  SHF.R.U32.HI R2, RZ, 0x10, R0 ;  /* 0x00000010ff027819 */ /* 0x000fc80000011600 */
[----:B------:R-:W-:-:S04]  /*2b80*/  LOP3.LUT R5, R5, R2, RZ, 0xc0, !PT ;  /* 0x0000000205057212 */ /* 0x000fc800078ec0ff */
[----:B------:R-:W-:-:S13]  /*2b90*/  ISETP.NE.AND P0, PT, R5, R2, PT ;  /* 0x000000020500720c */ /* 0x000fda0003f05270 */
[----:B------:R-:W-:Y:S05]  /*2ba0*/  @P0 BRA `(.L_x_65) ;  /* 0x0000000000300947 */ /* 0x000fea0003800000 */
[----:B------:R-:W-:Y:S01]  /*2bb0*/  R2UR UR4, R0 ;  /* 0x00000000000472ca */ /* 0x000fe200000e0000 */
[----:B------:R-:W-:Y:S01]  /*2bc0*/  VOTEU.ANY UR5, UPT, PT ;  /* 0x0000000000057886 */ /* 0x000fe200038e0100 */
[----:B------:R-:W2:Y:S01]  /*2bd0*/  S2R R0, SR_LANEID ;  /* 0x0000000000007919 */ /* 0x000ea20000000000 */
[----:B------:R-:W-:-:S10]  /*2be0*/  UFLO.U32 UR5, UR5 ;  /* 0x00000005000572bd */ /* 0x000fd400080e0000 */
[----:B------:R-:W-:-:S06]  /*2bf0*/  ULOP3.LUT UR4, URZ, UR4, URZ, 0x33, !UPT ;  /* 0x00000004ff047292 */ /* 0x000fcc000f8e33ff */
[----:B------:R-:W-:-:S04]  /*2c00*/  IMAD.U32 R2, RZ, RZ, UR4 ;  /* 0x00000004ff027e24 */ /* 0x000fc8000f8e00ff */
[----:B------:R-:W3:Y:S02]  /*2c10*/  REDUX UR7, R2 ;  /* 0x00000000020773c4 */ /* 0x000ee40000000000 */
[----:B------:R4:W-:Y:S01]  /*2c20*/  UTCATOMSWS.AND URZ, UR4 ;  /* 0x0000000400ff79e3 */ /* 0x0009e20008000000 */
[----:B--2---:R-:W-:Y:S01]  /*2c30*/  ISETP.EQ.U32.AND P0, PT, R0, UR5, PT ;  /* 0x0000000500007c0c */ /* 0x004fe2000bf02070 */
[----:B---3--:R-:W-:-:S12]  /*2c40*/  IMAD.U32 R0, RZ, RZ, UR7 ;  /* 0x00000007ff007e24 */ /* 0x008fd8000f8e00ff */
[----:B------:R4:W-:Y:S01]  /*2c50*/  @P0 ATOMS.AND RZ, [UR6], R0 ;  /* 0x00000000ffff098c */ /* 0x0009e2000a800006 */
[----:B------:R-:W-:Y:S05]  /*2c60*/  BRA `(.L_x_63) ;  /* 0x0000000000147947 */ /* 0x000fea0003800000 */
.L_x_65:
[----:B------:R-:W-:-:S07]  /*2c70*/  MOV R2, 0x2c90 ;  /* 0x00002c9000027802 */ /* 0x000fce0000000f00 */
[----:B-1----:R-:W-:Y:S05]  /*2c80*/  CALL.REL.NOINC `($__internal_0_$__cuda_sm10x_tcgen05_guardrail_trap_col_being_dealloced_not_returned_by_alloc) ;  /* 0x0000000000447944 */ /* 0x002fea0003c00000 */
[----:B------:R-:W-:Y:S05]  /*2c90*/  BRA `(.L_x_63) ;  /* 0x0000000000087947 */ /* 0x000fea0003800000 */
.L_x_64:
[----:B------:R-:W-:-:S07]  /*2ca0*/  MOV R2, 0x2cc0 ;  /* 0x00002cc000027802 */ /* 0x000fce0000000f00 */
[----:B-1----:R-:W-:Y:S05]  /*2cb0*/  CALL.REL.NOINC `($__internal_2_$__cuda_sm10x_tcgen05_guardrail_trap_unallocated_columns_being_dealloced) ;  /* 0x0000000000507944 */ /* 0x002fea0003c00000 */
.L_x_63:
[----:B------:R-:W-:Y:S01]  /*2cc0*/  NOP ;  /* 0x0000000000007918 */ /* 0x000fe20000000000 */
[----:B----4-:R-:W-:Y:S05]  /*2cd0*/  EXIT ;  /* 0x000000000000794d */ /* 0x010fea0003800000 */
.L_x_54:
[----:B------:R-:W2:Y:S02]  /*2ce0*/  SYNCS.PHASECHK.TRANS64.TRYWAIT P0, [UR12+0x6000], RZ ;  /* 0x006000ffff0075a7 */ /* 0x000ea4000800110c */
[----:B--2---:R-:W-:Y:S05]  /*2cf0*/  @!P0 BRA `(.L_x_54) ;  /* 0xfffffffc00f88947 */ /* 0x004fea000383ffff */
[----:B------:R-:W-:Y:S05]  /*2d00*/  BRA `(.L_x_66) ;  /* 0xffffffec00387947 */ /* 0x000fea000383ffff */
.L_x_56:
[----:B------:R-:W2:Y:S02]  /*2d10*/  SYNCS.PHASECHK.TRANS64.TRYWAIT P1, [UR12+0x6010], RZ ;  /* 0x006010ffff0075a7 */ /* 0x000ea4000802110c */
[----:B--2---:R-:W-:Y:S05]  /*2d20*/  @!P1 BRA `(.L_x_56) ;  /* 0xfffffffc00f89947 */ /* 0x004fea000383ffff */
[----:B------:R-:W-:Y:S05]  /*2d30*/  BRA `(.L_x_67) ;  /* 0xffffffec007c7947 */ /* 0x000fea000383ffff */
.L_x_57:
[----:B------:R-:W3:Y:S02]  /*2d40*/  SYNCS.PHASECHK.TRANS64.TRYWAIT P0, [UR12+0x6000], R4 ;  /* 0x00600004ff0075a7 */ /* 0x000ee4000800110c */
[----:B---3--:R-:W-:Y:S05]  /*2d50*/  @!P0 BRA `(.L_x_57) ;  /* 0xfffffffc00f88947 */ /* 0x008fea000383ffff */
[----:B------:R-:W-:Y:S05]  /*2d60*/  BRA `(.L_x_68) ;  /* 0xffffffec00f47947 */ /* 0x000fea000383ffff */
.L_x_59:
[----:B------:R-:W3:Y:S02]  /*2d70*/  SYNCS.PHASECHK.TRANS64.TRYWAIT P0, [UR12+0x6010], R4 ;  /* 0x00601004ff0075a7 */ /* 0x000ee4000800110c */
[----:B---3--:R-:W-:Y:S05]  /*2d80*/  @!P0 BRA `(.L_x_59) ;  /* 0xfffffffc00f88947 */ /* 0x008fea000383ffff */
[----:B------:R-:W-:Y:S05]  /*2d90*/  BRA `(.L_x_69) ;  /* 0xfffffff0002c7947 */ /* 0x000fea000383ffff */
        .weak           $__internal_0_$__cuda_sm10x_tcgen05_guardrail_trap_col_being_dealloced_not_returned_by_alloc
        .type           $__internal_0_$__cuda_sm10x_tcgen05_guardrail_trap_col_being_dealloced_not_returned_by_alloc,@function
        .size           $__internal_0_$__cuda_sm10x_tcgen05_guardrail_trap_col_being_dealloced_not_returned_by_alloc,($__internal_1_$__cuda_sm10x_tcgen05_guardrail_trap_phase_invalid_during_alloc - $__internal_0_$__cuda_sm10x_tcgen05_guardrail_trap_col_being_dealloced_not_returned_by_alloc)
$__internal_0_$__cuda_sm10x_tcgen05_guardrail_trap_col_being_dealloced_not_returned_by_alloc:
[----:B------:R-:W-:Y:S05]  /*2da0*/  BPT.TRAP 0x1 ;  /* 0x000000040000795c */ /* 0x000fea0000300000 */
[----:B------:R-:W-:-:S04]  /*2db0*/  IMAD.MOV.U32 R3, RZ, RZ, 0x0 ;  /* 0x00000000ff037424 */ /* 0x000fc800078e00ff */
[----:B------:R-:W-:Y:S05]  /*2dc0*/  RET.REL.NODEC R2 `(gluon_tcgen05) ;  /* 0xffffffd0028c7950 */ /* 0x000fea0003c3ffff */
        .weak           $__internal_1_$__cuda_sm10x_tcgen05_guardrail_trap_phase_invalid_during_alloc
        .type           $__internal_1_$__cuda_sm10x_tcgen05_guardrail_trap_phase_invalid_during_alloc,@function
        .size           $__internal_1_$__cuda_sm10x_tcgen05_guardrail_trap_phase_invalid_during_alloc,($__internal_2_$__cuda_sm10x_tcgen05_guardrail_trap_unallocated_columns_being_dealloced - $__internal_1_$__cuda_sm10x_tcgen05_guardrail_trap_phase_invalid_during_alloc)
$__internal_1_$__cuda_sm10x_tcgen05_guardrail_trap_phase_invalid_during_alloc:
[----:B------:R-:W-:Y:S05]  /*2dd0*/  BPT.TRAP 0x1 ;  /* 0x000000040000795c */ /* 0x000fea0000300000 */
[----:B------:R-:W-:-:S04]  /*2de0*/  IMAD.MOV.U32 R3, RZ, RZ, 0x0 ;  /* 0x00000000ff037424 */ /* 0x000fc800078e00ff */
[----:B------:R-:W-:Y:S05]  /*2df0*/  RET.REL.NODEC R2 `(gluon_tcgen05) ;  /* 0xffffffd002807950 */ /* 0x000fea0003c3ffff */
        .weak           $__internal_2_$__cuda_sm10x_tcgen05_guardrail_trap_unallocated_columns_being_dealloced
        .type           $__internal_2_$__cuda_sm10x_tcgen05_guardrail_trap_unallocated_columns_being_dealloced,@function
        .size           $__internal_2_$__cuda_sm10x_tcgen05_guardrail_trap_unallocated_columns_being_dealloced,(.L_x_73 - $__internal_2_$__cuda_sm10x_tcgen05_guardrail_trap_unallocated_columns_being_dealloced)
$__internal_2_$__cuda_sm10x_tcgen05_guardrail_trap_unallocated_columns_being_dealloced:
[----:B------:R-:W-:Y:S05]  /*2e00*/  BPT.TRAP 0x1 ;  /* 0x000000040000795c */ /* 0x000fea0000300000 */
[----:B------:R-:W-:-:S04]  /*2e10*/  IMAD.MOV.U32 R3, RZ, RZ, 0x0 ;  /* 0x00000000ff037424 */ /* 0x000fc800078e00ff */
[----:B------:R-:W-:Y:S05]  /*2e20*/  RET.REL.NODEC R2 `(gluon_tcgen05) ;  /* 0xffffffd002747950 */ /* 0x000fea0003c3ffff */
.L_x_70:
[----:B------:R-:W-:-:S00]  /*2e30*/  BRA `(.L_x_70) ;  /* 0xfffffffc00fc7947 */ /* 0x000fc0000383ffff */
[----:B------:R-:W-:-:S00]  /*2e40*/  NOP ;  /* 0x0000000000007918 */ /* 0x000fc00000000000 */
        /* <DEDUP_REMOVED lines=11> */
.L_x_73:


//--------------------- .nv.shared.gluon_tcgen05  --------------------------
	.section	.nv.shared.gluon_tcgen05,"aw",@nobits
	.sectionflags	@""
	.align	16
	.zero		1024


//--------------------- .nv.shared.reserved.0     --------------------------
	.section	.nv.shared.reserved.0,"aw",@nobits
	.align	8
	.weak		__nv_reservedSMEM_offset_0_alias
	.size		__nv_reservedSMEM_offset_0_alias, 0, 64
	.other		__nv_reservedSMEM_offset_0_alias,@"STO_CUDA_RESERVED_SHARED STV_DEFAULT"
__nv_reservedSMEM_offset_0_alias:
	.zero		0
.nv.shared.reserved.0:
	.zero		64
	.weak		__nv_reservedSMEM_allocation_phase
	.type		__nv_reservedSMEM_allocation_phase,@object
	.size		__nv_reservedSMEM_allocation_phase,(.L_0 - __nv_reservedSMEM_allocation_phase)
__nv_reservedSMEM_allocation_phase:
	.zero		1
.L_0:
	.zero		7
	.weak		__nv_reservedSMEM_devtool_atexit_pc
	.type		__nv_reservedSMEM_devtool_atexit_pc,@object
	.size		__nv_reservedSMEM_devtool_atexit_pc,(__nv_reservedSMEM_allocation_mask - __nv_reservedSMEM_devtool_atexit_pc)
__nv_reservedSMEM_devtool_atexit_pc:
	.zero		8
	.weak		__nv_reservedSMEM_allocation_mask
	.type		__nv_reservedSMEM_allocation_mask,@object
	.size		__nv_reservedSMEM_allocation_mask,(.L_2 - __nv_reservedSMEM_allocation_mask)
__nv_reservedSMEM_allocation_mask:
	.zero		4
.L_2:


//--------------------- .nv.constant0.gluon_tcgen05 --------------------------
	.section	.nv.constant0.gluon_tcgen05,"a",@progbits
	.sectionflags	@""
	.align	4
.nv.constant0.gluon_tcgen05:
	.zero		976


//--------------------- SYMBOLS --------------------------

	.type		.nv.reservedSmem.offset0,@object
	.size		.nv.reservedSmem.offset0,0x4
	.type		.nv.reservedSmem.cap,@object
	.size		.nv.reservedSmem.cap,0x4
